//
// Generated by NVIDIA NVVM Compiler
//
// Compiler Build ID: CL-36424714
// Cuda compilation tools, release 13.0, V13.0.88
// Based on NVVM 20.0.0
//

.version 9.0
.target sm_100
.address_size 64

	// .globl	setup_rand
.global .align 4 .b8 precalc_xorwow_matrix[102400];
.global .align 4 .b8 precalc_xorwow_offset_matrix[102400];
.global .align 4 .b8 mrg32k3aM1[2304];
.global .align 4 .b8 mrg32k3aM2[2304];
.global .align 4 .b8 mrg32k3aM1SubSeq[2016];
.global .align 4 .b8 mrg32k3aM2SubSeq[2016];
.global .align 4 .b8 mrg32k3aM1Seq[2304];
.global .align 4 .b8 mrg32k3aM2Seq[2304];
.const .align 8 .b8 __cr_lgamma_table[72];
.const .align 8 .b8 GPU_CHANCES[288] = {154, 153, 153, 153, 153, 153, 233, 63, 154, 153, 153, 153, 153, 153, 201, 63, 154, 153, 153, 153, 153, 153, 185, 63, 0, 0, 0, 0, 0, 0, 0, 0, 154, 153, 153, 153, 153, 153, 185, 191, 154, 153, 153, 153, 153, 153, 185, 191, 154, 153, 153, 153, 153, 153, 201, 63, 154, 153, 153, 153, 153, 153, 201, 63, 154, 153, 153, 153, 153, 153, 233, 63, 0, 0, 0, 0, 0, 0, 0, 0, 154, 153, 153, 153, 153, 153, 185, 191, 154, 153, 153, 153, 153, 153, 185, 191, 154, 153, 153, 153, 153, 153, 185, 63, 154, 153, 153, 153, 153, 153, 201, 63, 154, 153, 153, 153, 153, 153, 185, 63, 51, 51, 51, 51, 51, 51, 227, 63, 0, 0, 0, 0, 0, 0, 0, 0, 0, 0, 0, 0, 0, 0, 0, 0, 0, 0, 0, 0, 0, 0, 0, 0, 0, 0, 0, 0, 0, 0, 0, 0, 154, 153, 153, 153, 153, 153, 185, 63, 0, 0, 0, 0, 0, 0, 224, 63, 154, 153, 153, 153, 153, 153, 201, 63, 154, 153, 153, 153, 153, 153, 185, 63, 154, 153, 153, 153, 153, 153, 185, 191, 154, 153, 153, 153, 153, 153, 185, 191, 0, 0, 0, 0, 0, 0, 0, 0, 154, 153, 153, 153, 153, 153, 217, 63, 154, 153, 153, 153, 153, 153, 217, 63, 154, 153, 153, 153, 153, 153, 201, 63, 154, 153, 153, 153, 153, 153, 185, 191, 154, 153, 153, 153, 153, 153, 185, 191, 0, 0, 0, 0, 0, 0, 0, 0, 154, 153, 153, 153, 153, 153, 185, 63, 102, 102, 102, 102, 102, 102, 230, 63, 154, 153, 153, 153, 153, 153, 201, 63};

.visible .entry setup_rand(
	.param .u64 .ptr .align 1 setup_rand_param_0,
	.param .u32 setup_rand_param_1,
	.param .u32 setup_rand_param_2,
	.param .u32 setup_rand_param_3
)
{
	.reg .pred 	%p<25>;
	.reg .b32 	%r<412>;
	.reg .b64 	%rd<18>;

	ld.param.u64 	%rd8, [setup_rand_param_0];
	ld.param.u32 	%r183, [setup_rand_param_1];
	ld.param.u32 	%r184, [setup_rand_param_2];
	ld.param.u32 	%r185, [setup_rand_param_3];
	mov.u32 	%r186, %ctaid.x;
	mov.u32 	%r187, %ntid.x;
	mov.u32 	%r188, %tid.x;
	mad.lo.s32 	%r1, %r186, %r187, %r188;
	mul.lo.s32 	%r189, %r185, %r184;
	setp.ge.s32 	%p1, %r1, %r189;
	@%p1 bra 	$L__BB0_44;
	cvta.to.global.u64 	%rd9, %rd8;
	cvt.s64.s32 	%rd17, %r1;
	mul.wide.s32 	%rd10, %r1, 48;
	add.s64 	%rd2, %rd9, %rd10;
	xor.b32  	%r190, %r183, -1429050551;
	mul.lo.s32 	%r191, %r190, 1099087573;
	add.s32 	%r192, %r191, -638133224;
	add.s32 	%r193, %r191, 123456789;
	st.global.v2.u32 	[%rd2], {%r192, %r193};
	xor.b32  	%r194, %r191, 362436069;
	mov.b32 	%r195, -123459836;
	st.global.v2.u32 	[%rd2+8], {%r194, %r195};
	add.s32 	%r196, %r191, 5783321;
	mov.b32 	%r197, -589760388;
	st.global.v2.u32 	[%rd2+16], {%r197, %r196};
	setp.eq.s32 	%p2, %r1, 0;
	@%p2 bra 	$L__BB0_43;
	mov.b32 	%r318, 0;
	mov.u64 	%rd12, precalc_xorwow_matrix;
$L__BB0_3:
	and.b64  	%rd4, %rd17, 3;
	setp.eq.s64 	%p3, %rd4, 0;
	@%p3 bra 	$L__BB0_42;
	mul.wide.u32 	%rd11, %r318, 3200;
	add.s64 	%rd5, %rd12, %rd11;
	cvt.u32.u64 	%r3, %rd4;
	mov.b32 	%r319, 0;
$L__BB0_5:
	mov.b32 	%r332, 0;
	mov.u32 	%r333, %r332;
	mov.u32 	%r334, %r332;
	mov.u32 	%r335, %r332;
	mov.u32 	%r336, %r332;
	mov.u32 	%r325, %r332;
$L__BB0_6:
	mul.wide.u32 	%rd13, %r325, 4;
	add.s64 	%rd14, %rd2, %rd13;
	ld.global.u32 	%r11, [%rd14+4];
	shl.b32 	%r12, %r325, 5;
	mov.b32 	%r331, 0;
$L__BB0_7:
	.pragma "nounroll";
	shr.u32 	%r202, %r11, %r331;
	and.b32  	%r203, %r202, 1;
	setp.eq.b32 	%p4, %r203, 1;
	not.pred 	%p5, %p4;
	add.s32 	%r204, %r12, %r331;
	mul.lo.s32 	%r205, %r204, 5;
	mul.wide.u32 	%rd15, %r205, 4;
	add.s64 	%rd6, %rd5, %rd15;
	@%p5 bra 	$L__BB0_9;
	ld.global.u32 	%r206, [%rd6];
	xor.b32  	%r336, %r336, %r206;
	ld.global.u32 	%r207, [%rd6+4];
	xor.b32  	%r335, %r335, %r207;
	ld.global.u32 	%r208, [%rd6+8];
	xor.b32  	%r334, %r334, %r208;
	ld.global.u32 	%r209, [%rd6+12];
	xor.b32  	%r333, %r333, %r209;
	ld.global.u32 	%r210, [%rd6+16];
	xor.b32  	%r332, %r332, %r210;
$L__BB0_9:
	and.b32  	%r212, %r202, 2;
	setp.eq.s32 	%p6, %r212, 0;
	@%p6 bra 	$L__BB0_11;
	ld.global.u32 	%r213, [%rd6+20];
	xor.b32  	%r336, %r336, %r213;
	ld.global.u32 	%r214, [%rd6+24];
	xor.b32  	%r335, %r335, %r214;
	ld.global.u32 	%r215, [%rd6+28];
	xor.b32  	%r334, %r334, %r215;
	ld.global.u32 	%r216, [%rd6+32];
	xor.b32  	%r333, %r333, %r216;
	ld.global.u32 	%r217, [%rd6+36];
	xor.b32  	%r332, %r332, %r217;
$L__BB0_11:
	and.b32  	%r219, %r202, 4;
	setp.eq.s32 	%p7, %r219, 0;
	@%p7 bra 	$L__BB0_13;
	ld.global.u32 	%r220, [%rd6+40];
	xor.b32  	%r336, %r336, %r220;
	ld.global.u32 	%r221, [%rd6+44];
	xor.b32  	%r335, %r335, %r221;
	ld.global.u32 	%r222, [%rd6+48];
	xor.b32  	%r334, %r334, %r222;
	ld.global.u32 	%r223, [%rd6+52];
	xor.b32  	%r333, %r333, %r223;
	ld.global.u32 	%r224, [%rd6+56];
	xor.b32  	%r332, %r332, %r224;
$L__BB0_13:
	and.b32  	%r226, %r202, 8;
	setp.eq.s32 	%p8, %r226, 0;
	@%p8 bra 	$L__BB0_15;
	ld.global.u32 	%r227, [%rd6+60];
	xor.b32  	%r336, %r336, %r227;
	ld.global.u32 	%r228, [%rd6+64];
	xor.b32  	%r335, %r335, %r228;
	ld.global.u32 	%r229, [%rd6+68];
	xor.b32  	%r334, %r334, %r229;
	ld.global.u32 	%r230, [%rd6+72];
	xor.b32  	%r333, %r333, %r230;
	ld.global.u32 	%r231, [%rd6+76];
	xor.b32  	%r332, %r332, %r231;
$L__BB0_15:
	and.b32  	%r233, %r202, 16;
	setp.eq.s32 	%p9, %r233, 0;
	@%p9 bra 	$L__BB0_17;
	ld.global.u32 	%r234, [%rd6+80];
	xor.b32  	%r336, %r336, %r234;
	ld.global.u32 	%r235, [%rd6+84];
	xor.b32  	%r335, %r335, %r235;
	ld.global.u32 	%r236, [%rd6+88];
	xor.b32  	%r334, %r334, %r236;
	ld.global.u32 	%r237, [%rd6+92];
	xor.b32  	%r333, %r333, %r237;
	ld.global.u32 	%r238, [%rd6+96];
	xor.b32  	%r332, %r332, %r238;
$L__BB0_17:
	and.b32  	%r240, %r202, 32;
	setp.eq.s32 	%p10, %r240, 0;
	@%p10 bra 	$L__BB0_19;
	ld.global.u32 	%r241, [%rd6+100];
	xor.b32  	%r336, %r336, %r241;
	ld.global.u32 	%r242, [%rd6+104];
	xor.b32  	%r335, %r335, %r242;
	ld.global.u32 	%r243, [%rd6+108];
	xor.b32  	%r334, %r334, %r243;
	ld.global.u32 	%r244, [%rd6+112];
	xor.b32  	%r333, %r333, %r244;
	ld.global.u32 	%r245, [%rd6+116];
	xor.b32  	%r332, %r332, %r245;
$L__BB0_19:
	and.b32  	%r247, %r202, 64;
	setp.eq.s32 	%p11, %r247, 0;
	@%p11 bra 	$L__BB0_21;
	ld.global.u32 	%r248, [%rd6+120];
	xor.b32  	%r336, %r336, %r248;
	ld.global.u32 	%r249, [%rd6+124];
	xor.b32  	%r335, %r335, %r249;
	ld.global.u32 	%r250, [%rd6+128];
	xor.b32  	%r334, %r334, %r250;
	ld.global.u32 	%r251, [%rd6+132];
	xor.b32  	%r333, %r333, %r251;
	ld.global.u32 	%r252, [%rd6+136];
	xor.b32  	%r332, %r332, %r252;
$L__BB0_21:
	and.b32  	%r254, %r202, 128;
	setp.eq.s32 	%p12, %r254, 0;
	@%p12 bra 	$L__BB0_23;
	ld.global.u32 	%r255, [%rd6+140];
	xor.b32  	%r336, %r336, %r255;
	ld.global.u32 	%r256, [%rd6+144];
	xor.b32  	%r335, %r335, %r256;
	ld.global.u32 	%r257, [%rd6+148];
	xor.b32  	%r334, %r334, %r257;
	ld.global.u32 	%r258, [%rd6+152];
	xor.b32  	%r333, %r333, %r258;
	ld.global.u32 	%r259, [%rd6+156];
	xor.b32  	%r332, %r332, %r259;
$L__BB0_23:
	and.b32  	%r261, %r202, 256;
	setp.eq.s32 	%p13, %r261, 0;
	@%p13 bra 	$L__BB0_25;
	ld.global.u32 	%r262, [%rd6+160];
	xor.b32  	%r336, %r336, %r262;
	ld.global.u32 	%r263, [%rd6+164];
	xor.b32  	%r335, %r335, %r263;
	ld.global.u32 	%r264, [%rd6+168];
	xor.b32  	%r334, %r334, %r264;
	ld.global.u32 	%r265, [%rd6+172];
	xor.b32  	%r333, %r333, %r265;
	ld.global.u32 	%r266, [%rd6+176];
	xor.b32  	%r332, %r332, %r266;
$L__BB0_25:
	and.b32  	%r268, %r202, 512;
	setp.eq.s32 	%p14, %r268, 0;
	@%p14 bra 	$L__BB0_27;
	ld.global.u32 	%r269, [%rd6+180];
	xor.b32  	%r336, %r336, %r269;
	ld.global.u32 	%r270, [%rd6+184];
	xor.b32  	%r335, %r335, %r270;
	ld.global.u32 	%r271, [%rd6+188];
	xor.b32  	%r334, %r334, %r271;
	ld.global.u32 	%r272, [%rd6+192];
	xor.b32  	%r333, %r333, %r272;
	ld.global.u32 	%r273, [%rd6+196];
	xor.b32  	%r332, %r332, %r273;
$L__BB0_27:
	and.b32  	%r275, %r202, 1024;
	setp.eq.s32 	%p15, %r275, 0;
	@%p15 bra 	$L__BB0_29;
	ld.global.u32 	%r276, [%rd6+200];
	xor.b32  	%r336, %r336, %r276;
	ld.global.u32 	%r277, [%rd6+204];
	xor.b32  	%r335, %r335, %r277;
	ld.global.u32 	%r278, [%rd6+208];
	xor.b32  	%r334, %r334, %r278;
	ld.global.u32 	%r279, [%rd6+212];
	xor.b32  	%r333, %r333, %r279;
	ld.global.u32 	%r280, [%rd6+216];
	xor.b32  	%r332, %r332, %r280;
$L__BB0_29:
	and.b32  	%r282, %r202, 2048;
	setp.eq.s32 	%p16, %r282, 0;
	@%p16 bra 	$L__BB0_31;
	ld.global.u32 	%r283, [%rd6+220];
	xor.b32  	%r336, %r336, %r283;
	ld.global.u32 	%r284, [%rd6+224];
	xor.b32  	%r335, %r335, %r284;
	ld.global.u32 	%r285, [%rd6+228];
	xor.b32  	%r334, %r334, %r285;
	ld.global.u32 	%r286, [%rd6+232];
	xor.b32  	%r333, %r333, %r286;
	ld.global.u32 	%r287, [%rd6+236];
	xor.b32  	%r332, %r332, %r287;
$L__BB0_31:
	and.b32  	%r289, %r202, 4096;
	setp.eq.s32 	%p17, %r289, 0;
	@%p17 bra 	$L__BB0_33;
	ld.global.u32 	%r290, [%rd6+240];
	xor.b32  	%r336, %r336, %r290;
	ld.global.u32 	%r291, [%rd6+244];
	xor.b32  	%r335, %r335, %r291;
	ld.global.u32 	%r292, [%rd6+248];
	xor.b32  	%r334, %r334, %r292;
	ld.global.u32 	%r293, [%rd6+252];
	xor.b32  	%r333, %r333, %r293;
	ld.global.u32 	%r294, [%rd6+256];
	xor.b32  	%r332, %r332, %r294;
$L__BB0_33:
	and.b32  	%r296, %r202, 8192;
	setp.eq.s32 	%p18, %r296, 0;
	@%p18 bra 	$L__BB0_35;
	ld.global.u32 	%r297, [%rd6+260];
	xor.b32  	%r336, %r336, %r297;
	ld.global.u32 	%r298, [%rd6+264];
	xor.b32  	%r335, %r335, %r298;
	ld.global.u32 	%r299, [%rd6+268];
	xor.b32  	%r334, %r334, %r299;
	ld.global.u32 	%r300, [%rd6+272];
	xor.b32  	%r333, %r333, %r300;
	ld.global.u32 	%r301, [%rd6+276];
	xor.b32  	%r332, %r332, %r301;
$L__BB0_35:
	and.b32  	%r303, %r202, 16384;
	setp.eq.s32 	%p19, %r303, 0;
	@%p19 bra 	$L__BB0_37;
	ld.global.u32 	%r304, [%rd6+280];
	xor.b32  	%r336, %r336, %r304;
	ld.global.u32 	%r305, [%rd6+284];
	xor.b32  	%r335, %r335, %r305;
	ld.global.u32 	%r306, [%rd6+288];
	xor.b32  	%r334, %r334, %r306;
	ld.global.u32 	%r307, [%rd6+292];
	xor.b32  	%r333, %r333, %r307;
	ld.global.u32 	%r308, [%rd6+296];
	xor.b32  	%r332, %r332, %r308;
$L__BB0_37:
	and.b32  	%r310, %r202, 32768;
	setp.eq.s32 	%p20, %r310, 0;
	@%p20 bra 	$L__BB0_39;
	ld.global.u32 	%r311, [%rd6+300];
	xor.b32  	%r336, %r336, %r311;
	ld.global.u32 	%r312, [%rd6+304];
	xor.b32  	%r335, %r335, %r312;
	ld.global.u32 	%r313, [%rd6+308];
	xor.b32  	%r334, %r334, %r313;
	ld.global.u32 	%r314, [%rd6+312];
	xor.b32  	%r333, %r333, %r314;
	ld.global.u32 	%r315, [%rd6+316];
	xor.b32  	%r332, %r332, %r315;
$L__BB0_39:
	add.s32 	%r331, %r331, 16;
	setp.ne.s32 	%p21, %r331, 32;
	@%p21 bra 	$L__BB0_7;
	mad.lo.s32 	%r316, %r325, -31, %r12;
	add.s32 	%r325, %r316, 1;
	setp.ne.s32 	%p22, %r325, 5;
	@%p22 bra 	$L__BB0_6;
	st.global.u32 	[%rd2+4], %r336;
	st.global.u32 	[%rd2+8], %r335;
	st.global.u32 	[%rd2+12], %r334;
	st.global.u32 	[%rd2+16], %r333;
	st.global.u32 	[%rd2+20], %r332;
	add.s32 	%r319, %r319, 1;
	setp.lt.u32 	%p23, %r319, %r3;
	@%p23 bra 	$L__BB0_5;
$L__BB0_42:
	shr.u64 	%rd7, %rd17, 2;
	add.s32 	%r318, %r318, 1;
	setp.gt.u64 	%p24, %rd17, 3;
	mov.u64 	%rd17, %rd7;
	@%p24 bra 	$L__BB0_3;
$L__BB0_43:
	mov.b32 	%r317, 0;
	st.global.v2.u32 	[%rd2+24], {%r317, %r317};
	st.global.u32 	[%rd2+32], %r317;
	mov.b64 	%rd16, 0;
	st.global.u64 	[%rd2+40], %rd16;
$L__BB0_44:
	ret;

}
	// .globl	biome_step
.visible .entry biome_step(
	.param .u64 .ptr .align 1 biome_step_param_0,
	.param .u64 .ptr .align 1 biome_step_param_1,
	.param .u64 .ptr .align 1 biome_step_param_2,
	.param .u32 biome_step_param_3,
	.param .u32 biome_step_param_4,
	.param .u32 biome_step_param_5,
	.param .u32 biome_step_param_6,
	.param .u32 biome_step_param_7,
	.param .u32 biome_step_param_8
)
{
	.reg .pred 	%p<68>;
	.reg .b16 	%rs<34>;
	.reg .b32 	%r<94>;
	.reg .b32 	%f<138>;
	.reg .b64 	%rd<39>;
	.reg .b64 	%fd<58>;

	ld.param.u64 	%rd5, [biome_step_param_0];
	ld.param.u64 	%rd6, [biome_step_param_1];
	ld.param.u32 	%r25, [biome_step_param_3];
	ld.param.u32 	%r31, [biome_step_param_4];
	ld.param.u32 	%r28, [biome_step_param_6];
	ld.param.u32 	%r29, [biome_step_param_7];
	ld.param.u32 	%r30, [biome_step_param_8];
	cvta.to.global.u64 	%rd1, %rd6;
	cvta.to.global.u64 	%rd2, %rd5;
	mov.u32 	%r32, %ctaid.x;
	mov.u32 	%r33, %ntid.x;
	mov.u32 	%r34, %tid.x;
	mad.lo.s32 	%r1, %r32, %r33, %r34;
	mov.u32 	%r35, %ctaid.y;
	mov.u32 	%r36, %ntid.y;
	mov.u32 	%r37, %tid.y;
	mad.lo.s32 	%r38, %r35, %r36, %r37;
	setp.ge.s32 	%p3, %r1, %r25;
	setp.ge.s32 	%p4, %r38, %r31;
	or.pred  	%p5, %p3, %p4;
	@%p5 bra 	$L__BB1_48;
	mul.lo.s32 	%r3, %r25, %r38;
	add.s32 	%r4, %r3, %r1;
	cvt.s64.s32 	%rd7, %r4;
	add.s64 	%rd3, %rd2, %rd7;
	ld.global.u8 	%rs1, [%rd3];
	add.s16 	%rs6, %rs1, -1;
	and.b16  	%rs7, %rs6, 255;
	setp.gt.u16 	%p6, %rs7, 5;
	@%p6 bra 	$L__BB1_3;
	add.s64 	%rd37, %rd1, %rd7;
	st.global.u8 	[%rd37], %rs1;
	bra.uni 	$L__BB1_48;
$L__BB1_3:
	setp.ge.s32 	%p7, %r38, %r29;
	setp.lt.s32 	%p8, %r38, %r30;
	and.pred  	%p9, %p7, %p8;
	@%p9 bra 	$L__BB1_5;
	add.s64 	%rd35, %rd1, %rd7;
	st.global.u8 	[%rd35], %rs1;
	bra.uni 	$L__BB1_48;
$L__BB1_5:
	setp.eq.s32 	%p10, %r38, 0;
	@%p10 bra 	$L__BB1_7;
	sub.s32 	%r39, %r3, %r25;
	add.s32 	%r40, %r39, %r1;
	cvt.s64.s32 	%rd8, %r40;
	add.s64 	%rd9, %rd2, %rd8;
	ld.global.u8 	%rs8, [%rd9];
	setp.ne.s16 	%p11, %rs8, 0;
	@%p11 bra 	$L__BB1_14;
$L__BB1_7:
	add.s32 	%r41, %r31, -1;
	setp.ge.u32 	%p12, %r38, %r41;
	@%p12 bra 	$L__BB1_9;
	cvt.s64.s32 	%rd10, %r25;
	add.s64 	%rd11, %rd3, %rd10;
	ld.global.u8 	%rs9, [%rd11];
	setp.ne.s16 	%p13, %rs9, 0;
	@%p13 bra 	$L__BB1_14;
$L__BB1_9:
	setp.lt.s32 	%p14, %r1, 1;
	@%p14 bra 	$L__BB1_11;
	ld.global.u8 	%rs10, [%rd3+-1];
	setp.ne.s16 	%p15, %rs10, 0;
	@%p15 bra 	$L__BB1_14;
$L__BB1_11:
	add.s32 	%r42, %r25, -1;
	setp.ge.s32 	%p16, %r1, %r42;
	@%p16 bra 	$L__BB1_13;
	ld.global.u8 	%rs11, [%rd3+1];
	setp.ne.s16 	%p17, %rs11, 0;
	@%p17 bra 	$L__BB1_14;
$L__BB1_13:
	add.s64 	%rd33, %rd1, %rd7;
	mov.b16 	%rs32, 0;
	st.global.u8 	[%rd33], %rs32;
	bra.uni 	$L__BB1_48;
$L__BB1_14:
	ld.param.u32 	%r85, [biome_step_param_5];
	setp.lt.s32 	%p18, %r85, 0;
	mov.f32 	%f120, 0f00000000;
	mov.f32 	%f121, 0f00000000;
	mov.f32 	%f122, 0f00000000;
	mov.f32 	%f123, 0f00000000;
	mov.f32 	%f124, 0f00000000;
	mov.f32 	%f125, 0f00000000;
	@%p18 bra 	$L__BB1_32;
	setp.lt.s32 	%p19, %r28, 0;
	@%p19 bra 	$L__BB1_32;
	ld.param.u32 	%r86, [biome_step_param_5];
	neg.s32 	%r88, %r86;
	sub.s32 	%r6, %r1, %r28;
	setp.gt.s32 	%p20, %r6, -1;
	setp.lt.s32 	%p21, %r6, %r25;
	and.pred  	%p1, %p20, %p21;
	add.s32 	%r7, %r6, 2;
	mov.f32 	%f120, 0f00000000;
	mov.u64 	%rd15, GPU_CHANCES;
	mov.f32 	%f121, %f120;
	mov.f32 	%f122, %f120;
	mov.f32 	%f123, %f120;
	mov.f32 	%f124, %f120;
	mov.f32 	%f125, %f120;
$L__BB1_17:
	add.s32 	%r43, %r88, %r38;
	setp.gt.s32 	%p22, %r43, -1;
	setp.lt.s32 	%p23, %r43, %r31;
	and.pred  	%p2, %p22, %p23;
	mul.lo.s32 	%r9, %r43, %r25;
	neg.s32 	%r44, %r28;
	or.b32  	%r45, %r88, %r44;
	setp.ne.s32 	%p24, %r45, 0;
	and.pred  	%p25, %p24, %p1;
	and.pred  	%p26, %p25, %p2;
	not.pred 	%p27, %p26;
	@%p27 bra 	$L__BB1_20;
	add.s32 	%r46, %r6, %r9;
	cvt.s64.s32 	%rd12, %r46;
	add.s64 	%rd13, %rd2, %rd12;
	ld.global.u8 	%rs2, [%rd13];
	add.s16 	%rs12, %rs2, -1;
	and.b16  	%rs13, %rs12, 255;
	setp.gt.u16 	%p28, %rs13, 5;
	@%p28 bra 	$L__BB1_20;
	abs.s32 	%r47, %r88;
	add.s32 	%r48, %r28, %r47;
	cvt.u32.u16 	%r49, %rs2;
	and.b32  	%r50, %r49, 255;
	mul.wide.u32 	%rd14, %r50, 48;
	add.s64 	%rd16, %rd15, %rd14;
	setp.gt.u32 	%p29, %r48, 1;
	selp.f64 	%fd1, 0d3FD0000000000000, 0d3FF0000000000000, %p29;
	ld.const.f64 	%fd2, [%rd16+-48];
	cvt.f64.f32 	%fd3, %f125;
	fma.rn.f64 	%fd4, %fd1, %fd2, %fd3;
	cvt.rn.f32.f64 	%f125, %fd4;
	ld.const.f64 	%fd5, [%rd16+-40];
	cvt.f64.f32 	%fd6, %f124;
	fma.rn.f64 	%fd7, %fd1, %fd5, %fd6;
	cvt.rn.f32.f64 	%f124, %fd7;
	ld.const.f64 	%fd8, [%rd16+-32];
	cvt.f64.f32 	%fd9, %f123;
	fma.rn.f64 	%fd10, %fd1, %fd8, %fd9;
	cvt.rn.f32.f64 	%f123, %fd10;
	ld.const.f64 	%fd11, [%rd16+-24];
	cvt.f64.f32 	%fd12, %f122;
	fma.rn.f64 	%fd13, %fd1, %fd11, %fd12;
	cvt.rn.f32.f64 	%f122, %fd13;
	ld.const.f64 	%fd14, [%rd16+-16];
	cvt.f64.f32 	%fd15, %f121;
	fma.rn.f64 	%fd16, %fd1, %fd14, %fd15;
	cvt.rn.f32.f64 	%f121, %fd16;
	ld.const.f64 	%fd17, [%rd16+-8];
	cvt.f64.f32 	%fd18, %f120;
	fma.rn.f64 	%fd19, %fd1, %fd17, %fd18;
	cvt.rn.f32.f64 	%f120, %fd19;
$L__BB1_20:
	setp.eq.s32 	%p30, %r28, 0;
	@%p30 bra 	$L__BB1_31;
	sub.s32 	%r93, 1, %r28;
	shl.b32 	%r51, %r28, 1;
	neg.s32 	%r90, %r51;
	add.s32 	%r92, %r6, %r9;
	add.s32 	%r89, %r7, %r9;
	mov.u32 	%r91, %r7;
$L__BB1_22:
	or.b32  	%r54, %r93, %r88;
	setp.eq.s32 	%p31, %r54, 0;
	@%p31 bra 	$L__BB1_26;
	add.s32 	%r55, %r91, -1;
	setp.gt.s32 	%p32, %r55, -1;
	setp.lt.s32 	%p33, %r55, %r25;
	and.pred  	%p34, %p32, %p33;
	and.pred  	%p35, %p34, %p2;
	not.pred 	%p36, %p35;
	@%p36 bra 	$L__BB1_26;
	add.s32 	%r56, %r92, 1;
	cvt.s64.s32 	%rd17, %r56;
	add.s64 	%rd18, %rd2, %rd17;
	ld.global.u8 	%rs3, [%rd18];
	add.s16 	%rs14, %rs3, -1;
	and.b16  	%rs15, %rs14, 255;
	setp.gt.u16 	%p37, %rs15, 5;
	@%p37 bra 	$L__BB1_26;
	abs.s32 	%r57, %r93;
	abs.s32 	%r58, %r88;
	add.s32 	%r59, %r57, %r58;
	cvt.u32.u16 	%r60, %rs3;
	and.b32  	%r61, %r60, 255;
	mul.wide.u32 	%rd19, %r61, 48;
	add.s64 	%rd21, %rd15, %rd19;
	setp.gt.u32 	%p38, %r59, 1;
	selp.f64 	%fd20, 0d3FD0000000000000, 0d3FF0000000000000, %p38;
	ld.const.f64 	%fd21, [%rd21+-48];
	cvt.f64.f32 	%fd22, %f125;
	fma.rn.f64 	%fd23, %fd20, %fd21, %fd22;
	cvt.rn.f32.f64 	%f125, %fd23;
	ld.const.f64 	%fd24, [%rd21+-40];
	cvt.f64.f32 	%fd25, %f124;
	fma.rn.f64 	%fd26, %fd20, %fd24, %fd25;
	cvt.rn.f32.f64 	%f124, %fd26;
	ld.const.f64 	%fd27, [%rd21+-32];
	cvt.f64.f32 	%fd28, %f123;
	fma.rn.f64 	%fd29, %fd20, %fd27, %fd28;
	cvt.rn.f32.f64 	%f123, %fd29;
	ld.const.f64 	%fd30, [%rd21+-24];
	cvt.f64.f32 	%fd31, %f122;
	fma.rn.f64 	%fd32, %fd20, %fd30, %fd31;
	cvt.rn.f32.f64 	%f122, %fd32;
	ld.const.f64 	%fd33, [%rd21+-16];
	cvt.f64.f32 	%fd34, %f121;
	fma.rn.f64 	%fd35, %fd20, %fd33, %fd34;
	cvt.rn.f32.f64 	%f121, %fd35;
	ld.const.f64 	%fd36, [%rd21+-8];
	cvt.f64.f32 	%fd37, %f120;
	fma.rn.f64 	%fd38, %fd20, %fd36, %fd37;
	cvt.rn.f32.f64 	%f120, %fd38;
$L__BB1_26:
	add.s32 	%r62, %r93, 1;
	or.b32  	%r63, %r62, %r88;
	setp.eq.s32 	%p39, %r63, 0;
	@%p39 bra 	$L__BB1_30;
	setp.gt.s32 	%p40, %r91, -1;
	setp.lt.s32 	%p41, %r91, %r25;
	and.pred  	%p42, %p40, %p41;
	and.pred  	%p43, %p42, %p2;
	not.pred 	%p44, %p43;
	@%p44 bra 	$L__BB1_30;
	cvt.s64.s32 	%rd22, %r89;
	add.s64 	%rd23, %rd2, %rd22;
	ld.global.u8 	%rs4, [%rd23];
	add.s16 	%rs16, %rs4, -1;
	and.b16  	%rs17, %rs16, 255;
	setp.gt.u16 	%p45, %rs17, 5;
	@%p45 bra 	$L__BB1_30;
	add.s32 	%r64, %r93, 1;
	abs.s32 	%r65, %r64;
	abs.s32 	%r66, %r88;
	add.s32 	%r67, %r65, %r66;
	cvt.u32.u16 	%r68, %rs4;
	and.b32  	%r69, %r68, 255;
	mul.wide.u32 	%rd24, %r69, 48;
	add.s64 	%rd26, %rd15, %rd24;
	setp.gt.u32 	%p46, %r67, 1;
	selp.f64 	%fd39, 0d3FD0000000000000, 0d3FF0000000000000, %p46;
	ld.const.f64 	%fd40, [%rd26+-48];
	cvt.f64.f32 	%fd41, %f125;
	fma.rn.f64 	%fd42, %fd39, %fd40, %fd41;
	cvt.rn.f32.f64 	%f125, %fd42;
	ld.const.f64 	%fd43, [%rd26+-40];
	cvt.f64.f32 	%fd44, %f124;
	fma.rn.f64 	%fd45, %fd39, %fd43, %fd44;
	cvt.rn.f32.f64 	%f124, %fd45;
	ld.const.f64 	%fd46, [%rd26+-32];
	cvt.f64.f32 	%fd47, %f123;
	fma.rn.f64 	%fd48, %fd39, %fd46, %fd47;
	cvt.rn.f32.f64 	%f123, %fd48;
	ld.const.f64 	%fd49, [%rd26+-24];
	cvt.f64.f32 	%fd50, %f122;
	fma.rn.f64 	%fd51, %fd39, %fd49, %fd50;
	cvt.rn.f32.f64 	%f122, %fd51;
	ld.const.f64 	%fd52, [%rd26+-16];
	cvt.f64.f32 	%fd53, %f121;
	fma.rn.f64 	%fd54, %fd39, %fd52, %fd53;
	cvt.rn.f32.f64 	%f121, %fd54;
	ld.const.f64 	%fd55, [%rd26+-8];
	cvt.f64.f32 	%fd56, %f120;
	fma.rn.f64 	%fd57, %fd39, %fd55, %fd56;
	cvt.rn.f32.f64 	%f120, %fd57;
$L__BB1_30:
	add.s32 	%r93, %r93, 2;
	add.s32 	%r92, %r92, 2;
	add.s32 	%r91, %r91, 2;
	add.s32 	%r90, %r90, 2;
	add.s32 	%r89, %r89, 2;
	setp.ne.s32 	%p47, %r90, 0;
	@%p47 bra 	$L__BB1_22;
$L__BB1_31:
	ld.param.u32 	%r87, [biome_step_param_5];
	add.s32 	%r24, %r88, 1;
	setp.ne.s32 	%p48, %r88, %r87;
	mov.u32 	%r88, %r24;
	@%p48 bra 	$L__BB1_17;
$L__BB1_32:
	ld.param.u64 	%rd38, [biome_step_param_2];
	setp.lt.f32 	%p49, %f125, 0f00000000;
	selp.f32 	%f61, 0f00000000, %f125, %p49;
	add.f32 	%f77, %f61, 0f00000000;
	setp.lt.f32 	%p50, %f124, 0f00000000;
	selp.f32 	%f62, 0f00000000, %f124, %p50;
	add.f32 	%f78, %f77, %f62;
	setp.lt.f32 	%p51, %f123, 0f00000000;
	selp.f32 	%f63, 0f00000000, %f123, %p51;
	add.f32 	%f79, %f78, %f63;
	setp.lt.f32 	%p52, %f122, 0f00000000;
	selp.f32 	%f64, 0f00000000, %f122, %p52;
	add.f32 	%f80, %f79, %f64;
	setp.lt.f32 	%p53, %f121, 0f00000000;
	selp.f32 	%f65, 0f00000000, %f121, %p53;
	add.f32 	%f81, %f80, %f65;
	setp.lt.f32 	%p54, %f120, 0f00000000;
	selp.f32 	%f66, 0f00000000, %f120, %p54;
	add.f32 	%f67, %f81, %f66;
	cvta.to.global.u64 	%rd27, %rd38;
	mul.wide.s32 	%rd28, %r4, 48;
	add.s64 	%rd29, %rd27, %rd28;
	ld.global.v2.u32 	{%r70, %r71}, [%rd29];
	ld.global.v2.u32 	{%r72, %r73}, [%rd29+8];
	ld.global.v2.u32 	{%r74, %r75}, [%rd29+16];
	shr.u32 	%r76, %r71, 2;
	xor.b32  	%r77, %r76, %r71;
	shl.b32 	%r78, %r75, 4;
	shl.b32 	%r79, %r77, 1;
	xor.b32  	%r80, %r78, %r79;
	xor.b32  	%r81, %r80, %r75;
	xor.b32  	%r82, %r81, %r77;
	add.s32 	%r83, %r70, 362437;
	add.s32 	%r84, %r82, %r83;
	cvt.rn.f32.u32 	%f82, %r84;
	fma.rn.f32 	%f68, %f82, 0f2F800000, 0f2F000000;
	st.global.v2.u32 	[%rd29], {%r83, %r72};
	st.global.v2.u32 	[%rd29+8], {%r73, %r74};
	st.global.v2.u32 	[%rd29+16], {%r75, %r82};
	setp.gtu.f32 	%p55, %f67, 0f00000000;
	@%p55 bra 	$L__BB1_40;
	setp.le.f32 	%p56, %f68, 0f3E2AAAAB;
	mov.b16 	%rs33, 1;
	@%p56 bra 	$L__BB1_47;
	setp.le.f32 	%p57, %f68, 0f3EAAAAAB;
	mov.b16 	%rs33, 2;
	@%p57 bra 	$L__BB1_47;
	setp.le.f32 	%p58, %f68, 0f3F000000;
	mov.b16 	%rs33, 3;
	@%p58 bra 	$L__BB1_47;
	setp.le.f32 	%p59, %f68, 0f3F2AAAAB;
	mov.b16 	%rs33, 4;
	@%p59 bra 	$L__BB1_47;
	setp.le.f32 	%p60, %f68, 0f3F555556;
	mov.b16 	%rs33, 5;
	@%p60 bra 	$L__BB1_47;
	setp.le.f32 	%p61, %f68, 0f3F800000;
	mov.b16 	%rs33, 6;
	@%p61 bra 	$L__BB1_47;
	mov.b16 	%rs33, 0;
	bra.uni 	$L__BB1_47;
$L__BB1_40:
	div.rn.f32 	%f69, %f61, %f67;
	setp.le.f32 	%p62, %f68, %f69;
	mov.b16 	%rs33, 1;
	@%p62 bra 	$L__BB1_47;
	add.f32 	%f83, %f69, 0f00000000;
	div.rn.f32 	%f84, %f62, %f67;
	add.f32 	%f70, %f83, %f84;
	setp.le.f32 	%p63, %f68, %f70;
	mov.b16 	%rs33, 2;
	@%p63 bra 	$L__BB1_47;
	div.rn.f32 	%f85, %f63, %f67;
	add.f32 	%f71, %f70, %f85;
	setp.le.f32 	%p64, %f68, %f71;
	mov.b16 	%rs33, 3;
	@%p64 bra 	$L__BB1_47;
	div.rn.f32 	%f86, %f64, %f67;
	add.f32 	%f72, %f71, %f86;
	setp.le.f32 	%p65, %f68, %f72;
	mov.b16 	%rs33, 4;
	@%p65 bra 	$L__BB1_47;
	div.rn.f32 	%f87, %f65, %f67;
	add.f32 	%f73, %f72, %f87;
	setp.le.f32 	%p66, %f68, %f73;
	mov.b16 	%rs33, 5;
	@%p66 bra 	$L__BB1_47;
	div.rn.f32 	%f88, %f66, %f67;
	add.f32 	%f89, %f73, %f88;
	setp.le.f32 	%p67, %f68, %f89;
	mov.b16 	%rs33, 6;
	@%p67 bra 	$L__BB1_47;
	mov.b16 	%rs33, 0;
$L__BB1_47:
	cvt.s64.s32 	%rd30, %r4;
	add.s64 	%rd31, %rd1, %rd30;
	st.global.u8 	[%rd31], %rs33;
$L__BB1_48:
	ret;

}


// ===== COMPILED SASS (sm_100) =====

	.target	sm_100

	.elftype	@"ET_EXEC"


//--------------------- .note.nv.tkinfo           --------------------------
	.section	.note.nv.tkinfo,"",@"SHT_NOTE"
	.sectionflags	@"SHF_NOTE_NV_TKINFO"
	.tkinfo
        /*0018*/ 	.word	0x00000002
        /*0030*/ 	.string	""
        /*0030*/ 	.string	"ptxas"
        /*0030*/ 	.string	"Cuda compilation tools, release 13.0, V13.0.88"
        /*0030*/ 	.string	"Build cuda_13.0.r13.0/compiler.36424714_0"
        /*0030*/ 	.string	"-arch sm_100 -m 64 "



//--------------------- .note.nv.cuinfo           --------------------------
	.section	.note.nv.cuinfo,"",@"SHT_NOTE"
	.sectionflags	@"SHF_NOTE_NV_CUINFO"
        /*0018*/ 	.short	0x0002
        /*001a*/ 	.short	0x0064
        /*001c*/ 	.short	0x0082
	.zero		2


//--------------------- .nv.info                  --------------------------
	.section	.nv.info,"",@"SHT_CUDA_INFO"
	.align	4


	//----- nvinfo : EIATTR_REGCOUNT
	.align		4
        /*0000*/ 	.byte	0x04, 0x2f
        /*0002*/ 	.short	(.L_11 - .L_10)
	.align		4
.L_10:
        /*0004*/ 	.word	index@(setup_rand)
        /*0008*/ 	.word	0x0000001f


	//----- nvinfo : EIATTR_FRAME_SIZE
	.align		4
.L_11:
        /*000c*/ 	.byte	0x04, 0x11
        /*000e*/ 	.short	(.L_13 - .L_12)
	.align		4
.L_12:
        /*0010*/ 	.word	index@(setup_rand)
        /*0014*/ 	.word	0x00000000


	//----- nvinfo : EIATTR_REGCOUNT
	.align		4
.L_13:
        /*0018*/ 	.byte	0x04, 0x2f
        /*001a*/ 	.short	(.L_15 - .L_14)
	.align		4
.L_14:
        /*001c*/ 	.word	index@(biome_step)
        /*0020*/ 	.word	0x00000022


	//----- nvinfo : EIATTR_FRAME_SIZE
	.align		4
.L_15:
        /*0024*/ 	.byte	0x04, 0x11
        /*0026*/ 	.short	(.L_17 - .L_16)
	.align		4
.L_16:
        /*0028*/ 	.word	index@($__internal_0_$__cuda_sm3x_div_rn_noftz_f32_slowpath)
        /*002c*/ 	.word	0x00000000


	//----- nvinfo : EIATTR_FRAME_SIZE
	.align		4
.L_17:
        /*0030*/ 	.byte	0x04, 0x11
        /*0032*/ 	.short	(.L_19 - .L_18)
	.align		4
.L_18:
        /*0034*/ 	.word	index@(biome_step)
        /*0038*/ 	.word	0x00000000


	//----- nvinfo : EIATTR_MIN_STACK_SIZE
	.align		4
.L_19:
        /*003c*/ 	.byte	0x04, 0x12
        /*003e*/ 	.short	(.L_21 - .L_20)
	.align		4
.L_20:
        /*0040*/ 	.word	index@(biome_step)
        /*0044*/ 	.word	0x00000000


	//----- nvinfo : EIATTR_MIN_STACK_SIZE
	.align		4
.L_21:
        /*0048*/ 	.byte	0x04, 0x12
        /*004a*/ 	.short	(.L_23 - .L_22)
	.align		4
.L_22:
        /*004c*/ 	.word	index@(setup_rand)
        /*0050*/ 	.word	0x00000000
.L_23:


//--------------------- .nv.compat                --------------------------
	.section	.nv.compat,"",@"SHT_CUDA_COMPAT_INFO"
	.align	4
        /*0000*/ 	.byte	0x02, 0x09, 0x00, 0x00, 0x02, 0x02, 0x01, 0x00, 0x02, 0x05, 0x05, 0x00, 0x03, 0x07, 0x01, 0x01
        /*0010*/ 	.byte	0x02, 0x03, 0x00, 0x00, 0x02, 0x06, 0x01, 0x00, 0x04, 0x0b, 0x08, 0x00, 0x01, 0x00, 0x00, 0x00
        /*0020*/ 	.byte	0x00, 0x00, 0x00, 0x00


//--------------------- .nv.info.biome_step       --------------------------
	.section	.nv.info.biome_step,"",@"SHT_CUDA_INFO"
	.sectionflags	@""
	.align	4


	//----- nvinfo : EIATTR_CUDA_API_VERSION
	.align		4
        /*0000*/ 	.byte	0x04, 0x37
        /*0002*/ 	.short	(.L_25 - .L_24)
.L_24:
        /*0004*/ 	.word	0x00000082


	//----- nvinfo : EIATTR_KPARAM_INFO
	.align		4
.L_25:
        /*0008*/ 	.byte	0x04, 0x17
        /*000a*/ 	.short	(.L_27 - .L_26)
.L_26:
        /*000c*/ 	.word	0x00000000
        /*0010*/ 	.short	0x0008
        /*0012*/ 	.short	0x002c
        /*0014*/ 	.byte	0x00, 0xf0, 0x11, 0x00


	//----- nvinfo : EIATTR_KPARAM_INFO
	.align		4
.L_27:
        /*0018*/ 	.byte	0x04, 0x17
        /*001a*/ 	.short	(.L_29 - .L_28)
.L_28:
        /*001c*/ 	.word	0x00000000
        /*0020*/ 	.short	0x0007
        /*0022*/ 	.short	0x0028
        /*0024*/ 	.byte	0x00, 0xf0, 0x11, 0x00


	//----- nvinfo : EIATTR_KPARAM_INFO
	.align		4
.L_29:
        /*0028*/ 	.byte	0x04, 0x17
        /*002a*/ 	.short	(.L_31 - .L_30)
.L_30:
        /*002c*/ 	.word	0x00000000
        /*0030*/ 	.short	0x0006
        /*0032*/ 	.short	0x0024
        /*0034*/ 	.byte	0x00, 0xf0, 0x11, 0x00


	//----- nvinfo : EIATTR_KPARAM_INFO
	.align		4
.L_31:
        /*0038*/ 	.byte	0x04, 0x17
        /*003a*/ 	.short	(.L_33 - .L_32)
.L_32:
        /*003c*/ 	.word	0x00000000
        /*0040*/ 	.short	0x0005
        /*0042*/ 	.short	0x0020
        /*0044*/ 	.byte	0x00, 0xf0, 0x11, 0x00


	//----- nvinfo : EIATTR_KPARAM_INFO
	.align		4
.L_33:
        /*0048*/ 	.byte	0x04, 0x17
        /*004a*/ 	.short	(.L_35 - .L_34)
.L_34:
        /*004c*/ 	.word	0x00000000
        /*0050*/ 	.short	0x0004
        /*0052*/ 	.short	0x001c
        /*0054*/ 	.byte	0x00, 0xf0, 0x11, 0x00


	//----- nvinfo : EIATTR_KPARAM_INFO
	.align		4
.L_35:
        /*0058*/ 	.byte	0x04, 0x17
        /*005a*/ 	.short	(.L_37 - .L_36)
.L_36:
        /*005c*/ 	.word	0x00000000
        /*0060*/ 	.short	0x0003
        /*0062*/ 	.short	0x0018
        /*0064*/ 	.byte	0x00, 0xf0, 0x11, 0x00


	//----- nvinfo : EIATTR_KPARAM_INFO
	.align		4
.L_37:
        /*0068*/ 	.byte	0x04, 0x17
        /*006a*/ 	.short	(.L_39 - .L_38)
.L_38:
        /*006c*/ 	.word	0x00000000
        /*0070*/ 	.short	0x0002
        /*0072*/ 	.short	0x0010
        /*0074*/ 	.byte	0x00, 0xf5, 0x21, 0x00


	//----- nvinfo : EIATTR_KPARAM_INFO
	.align		4
.L_39:
        /*0078*/ 	.byte	0x04, 0x17
        /*007a*/ 	.short	(.L_41 - .L_40)
.L_40:
        /*007c*/ 	.word	0x00000000
        /*0080*/ 	.short	0x0001
        /*0082*/ 	.short	0x0008
        /*0084*/ 	.byte	0x00, 0xf5, 0x21, 0x00


	//----- nvinfo : EIATTR_KPARAM_INFO
	.align		4
.L_41:
        /*0088*/ 	.byte	0x04, 0x17
        /*008a*/ 	.short	(.L_43 - .L_42)
.L_42:
        /*008c*/ 	.word	0x00000000
        /*0090*/ 	.short	0x0000
        /*0092*/ 	.short	0x0000
        /*0094*/ 	.byte	0x00, 0xf5, 0x21, 0x00


	//----- nvinfo : EIATTR_SPARSE_MMA_MASK
	.align		4
.L_43:
        /*0098*/ 	.byte	0x03, 0x50
        /*009a*/ 	.short	0x0000


	//----- nvinfo : EIATTR_MAXREG_COUNT
	.align		4
        /*009c*/ 	.byte	0x03, 0x1b
        /*009e*/ 	.short	0x00ff


	//----- nvinfo : EIATTR_MERCURY_ISA_VERSION
	.align		4
        /*00a0*/ 	.byte	0x03, 0x5f
        /*00a2*/ 	.short	0x0101


	//----- nvinfo : EIATTR_VRC_CTA_INIT_COUNT
	.align		4
        /*00a4*/ 	.byte	0x02, 0x4a
	.zero		1
	.zero		1


	//----- nvinfo : EIATTR_EXIT_INSTR_OFFSETS
	.align		4
        /*00a8*/ 	.byte	0x04, 0x1c
        /*00aa*/ 	.short	(.L_45 - .L_44)


	//   ....[0]....
.L_44:
        /*00ac*/ 	.word	0x000000c0


	//   ....[1]....
        /*00b0*/ 	.word	0x000001b0


	//   ....[2]....
        /*00b4*/ 	.word	0x00000230


	//   ....[3]....
        /*00b8*/ 	.word	0x000004e0


	//   ....[4]....
        /*00bc*/ 	.word	0x00001c20


	//----- nvinfo : EIATTR_CRS_STACK_SIZE
	.align		4
.L_45:
        /*00c0*/ 	.byte	0x04, 0x1e
        /*00c2*/ 	.short	(.L_47 - .L_46)
.L_46:
        /*00c4*/ 	.word	0x00000000


	//----- nvinfo : EIATTR_CBANK_PARAM_SIZE
	.align		4
.L_47:
        /*00c8*/ 	.byte	0x03, 0x19
        /*00ca*/ 	.short	0x0030


	//----- nvinfo : EIATTR_PARAM_CBANK
	.align		4
        /*00cc*/ 	.byte	0x04, 0x0a
        /*00ce*/ 	.short	(.L_49 - .L_48)
	.align		4
.L_48:
        /*00d0*/ 	.word	index@(.nv.constant0.biome_step)
        /*00d4*/ 	.short	0x0380
        /*00d6*/ 	.short	0x0030


	//----- nvinfo : EIATTR_SW_WAR
	.align		4
.L_49:
        /*00d8*/ 	.byte	0x04, 0x36
        /*00da*/ 	.short	(.L_51 - .L_50)
.L_50:
        /*00dc*/ 	.word	0x00000008
.L_51:


//--------------------- .nv.info.setup_rand       --------------------------
	.section	.nv.info.setup_rand,"",@"SHT_CUDA_INFO"
	.sectionflags	@""
	.align	4


	//----- nvinfo : EIATTR_CUDA_API_VERSION
	.align		4
        /*0000*/ 	.byte	0x04, 0x37
        /*0002*/ 	.short	(.L_53 - .L_52)
.L_52:
        /*0004*/ 	.word	0x00000082


	//----- nvinfo : EIATTR_KPARAM_INFO
	.align		4
.L_53:
        /*0008*/ 	.byte	0x04, 0x17
        /*000a*/ 	.short	(.L_55 - .L_54)
.L_54:
        /*000c*/ 	.word	0x00000000
        /*0010*/ 	.short	0x0003
        /*0012*/ 	.short	0x0010
        /*0014*/ 	.byte	0x00, 0xf0, 0x11, 0x00


	//----- nvinfo : EIATTR_KPARAM_INFO
	.align		4
.L_55:
        /*0018*/ 	.byte	0x04, 0x17
        /*001a*/ 	.short	(.L_57 - .L_56)
.L_56:
        /*001c*/ 	.word	0x00000000
        /*0020*/ 	.short	0x0002
        /*0022*/ 	.short	0x000c
        /*0024*/ 	.byte	0x00, 0xf0, 0x11, 0x00


	//----- nvinfo : EIATTR_KPARAM_INFO
	.align		4
.L_57:
        /*0028*/ 	.byte	0x04, 0x17
        /*002a*/ 	.short	(.L_59 - .L_58)
.L_58:
        /*002c*/ 	.word	0x00000000
        /*0030*/ 	.short	0x0001
        /*0032*/ 	.short	0x0008
        /*0034*/ 	.byte	0x00, 0xf0, 0x11, 0x00


	//----- nvinfo : EIATTR_KPARAM_INFO
	.align		4
.L_59:
        /*0038*/ 	.byte	0x04, 0x17
        /*003a*/ 	.short	(.L_61 - .L_60)
.L_60:
        /*003c*/ 	.word	0x00000000
        /*0040*/ 	.short	0x0000
        /*0042*/ 	.short	0x0000
        /*0044*/ 	.byte	0x00, 0xf5, 0x21, 0x00


	//----- nvinfo : EIATTR_SPARSE_MMA_MASK
	.align		4
.L_61:
        /*0048*/ 	.byte	0x03, 0x50
        /*004a*/ 	.short	0x0000


	//----- nvinfo : EIATTR_MAXREG_COUNT
	.align		4
        /*004c*/ 	.byte	0x03, 0x1b
        /*004e*/ 	.short	0x00ff


	//----- nvinfo : EIATTR_MERCURY_ISA_VERSION
	.align		4
        /*0050*/ 	.byte	0x03, 0x5f
        /*0052*/ 	.short	0x0101


	//----- nvinfo : EIATTR_VRC_CTA_INIT_COUNT
	.align		4
        /*0054*/ 	.byte	0x02, 0x4a
	.zero		1
	.zero		1


	//----- nvinfo : EIATTR_EXIT_INSTR_OFFSETS
	.align		4
        /*0058*/ 	.byte	0x04, 0x1c
        /*005a*/ 	.short	(.L_63 - .L_62)


	//   ....[0]....
.L_62:
        /*005c*/ 	.word	0x00000090


	//   ....[1]....
        /*0060*/ 	.word	0x00000f00


	//----- nvinfo : EIATTR_CRS_STACK_SIZE
	.align		4
.L_63:
        /*0064*/ 	.byte	0x04, 0x1e
        /*0066*/ 	.short	(.L_65 - .L_64)
.L_64:
        /*0068*/ 	.word	0x00000000


	//----- nvinfo : EIATTR_CBANK_PARAM_SIZE
	.align		4
.L_65:
        /*006c*/ 	.byte	0x03, 0x19
        /*006e*/ 	.short	0x0014


	//----- nvinfo : EIATTR_PARAM_CBANK
	.align		4
        /*0070*/ 	.byte	0x04, 0x0a
        /*0072*/ 	.short	(.L_67 - .L_66)
	.align		4
.L_66:
        /*0074*/ 	.word	index@(.nv.constant0.setup_rand)
        /*0078*/ 	.short	0x0380
        /*007a*/ 	.short	0x0014


	//----- nvinfo : EIATTR_SW_WAR
	.align		4
.L_67:
        /*007c*/ 	.byte	0x04, 0x36
        /*007e*/ 	.short	(.L_69 - .L_68)
.L_68:
        /*0080*/ 	.word	0x00000008
.L_69:


//--------------------- .nv.callgraph             --------------------------
	.section	.nv.callgraph,"",@"SHT_CUDA_CALLGRAPH"
	.align	4
	.sectionentsize	8
	.align		4
        /*0000*/ 	.word	0x00000000
	.align		4
        /*0004*/ 	.word	0xffffffff
	.align		4
        /*0008*/ 	.word	0x00000000
	.align		4
        /*000c*/ 	.word	0xfffffffe
	.align		4
        /*0010*/ 	.word	0x00000000
	.align		4
        /*0014*/ 	.word	0xfffffffd
	.align		4
        /*0018*/ 	.word	0x00000000
	.align		4
        /*001c*/ 	.word	0xfffffffc


//--------------------- .nv.constant4             --------------------------
	.section	.nv.constant4,"a",@progbits
	.align	8
	.align		8
.nv.constant4:
        /*0000*/ 	.dword	precalc_xorwow_matrix
	.align		8
        /*0008*/ 	.dword	precalc_xorwow_offset_matrix
	.align		8
        /*0010*/ 	.dword	mrg32k3aM1
	.align		8
        /*0018*/ 	.dword	mrg32k3aM2
	.align		8
        /*0020*/ 	.dword	mrg32k3aM1SubSeq
	.align		8
        /*0028*/ 	.dword	mrg32k3aM2SubSeq
	.align		8
        /*0030*/ 	.dword	mrg32k3aM1Seq
	.align		8
        /*0038*/ 	.dword	mrg32k3aM2Seq


//--------------------- .nv.constant3             --------------------------
	.section	.nv.constant3,"a",@progbits
	.align	8
.nv.constant3:
	.type		__cr_lgamma_table,@object
	.size		__cr_lgamma_table,(GPU_CHANCES - __cr_lgamma_table)
__cr_lgamma_table:
        /*0000*/ 	.byte	0x00, 0x00, 0x00, 0x00, 0x00, 0x00, 0x00, 0x00, 0x00, 0x00, 0x00, 0x00, 0x00, 0x00, 0x00, 0x00
        /*0010*/ 	.byte	0xef, 0x39, 0xfa, 0xfe, 0x42, 0x2e, 0xe6, 0x3f, 0x02, 0x20, 0x2a, 0xfa, 0x0b, 0xab, 0xfc, 0x3f
        /*0020*/ 	.byte	0xf9, 0x2c, 0x92, 0x7c, 0xa7, 0x6c, 0x09, 0x40, 0xc9, 0x79, 0x44, 0x3c, 0x64, 0x26, 0x13, 0x40
        /*0030*/ 	.byte	0xca, 0x01, 0xcf, 0x3a, 0x27, 0x51, 0x1a, 0x40, 0x30, 0xcc, 0x2d, 0xf3, 0xe1, 0x0c, 0x21, 0x40
        /*0040*/ 	.byte	0x0d, 0xb7, 0xfc, 0x82, 0x8e, 0x35, 0x25, 0x40
	.type		GPU_CHANCES,@object
	.size		GPU_CHANCES,(.L_9 - GPU_CHANCES)
GPU_CHANCES:
        /*0048*/ 	.byte	0x9a, 0x99, 0x99, 0x99, 0x99, 0x99, 0xe9, 0x3f, 0x9a, 0x99, 0x99, 0x99, 0x99, 0x99, 0xc9, 0x3f
        /* <DEDUP_REMOVED lines=17> */
.L_9:


//--------------------- .text.biome_step          --------------------------
	.section	.text.biome_step,"ax",@progbits
	.align	128
        .global         biome_step
        .type           biome_step,@function
        .size           biome_step,(.L_x_55 - biome_step)
        .other          biome_step,@"STO_CUDA_ENTRY STV_DEFAULT"
biome_step:
.text.biome_step:
[----:B------:R-:W-:Y:S01]  /*0000*/  LDC R1, c[0x0][0x37c] ;  /* 0x0000df00ff017b82 */ /* 0x000fe20000000800 */
[----:B------:R-:W0:Y:S07]  /*0010*/  S2R R2, SR_TID.Y ;  /* 0x0000000000027919 */ /* 0x000e2e0000002200 */
[----:B------:R-:W1:Y:S01]  /*0020*/  LDC R7, c[0x0][0x360] ;  /* 0x0000d800ff077b82 */ /* 0x000e620000000800 */
[----:B------:R-:W1:Y:S07]  /*0030*/  S2R R0, SR_TID.X ;  /* 0x0000000000007919 */ /* 0x000e6e0000002100 */
[----:B------:R-:W0:Y:S08]  /*0040*/  S2UR UR5, SR_CTAID.Y ;  /* 0x00000000000579c3 */ /* 0x000e300000002600 */
[----:B------:R-:W0:Y:S08]  /*0050*/  LDC R5, c[0x0][0x364] ;  /* 0x0000d900ff057b82 */ /* 0x000e300000000800 */
[----:B------:R-:W1:Y:S08]  /*0060*/  S2UR UR4, SR_CTAID.X ;  /* 0x00000000000479c3 */ /* 0x000e700000002500 */
[----:B------:R-:W2:Y:S01]  /*0070*/  LDC.64 R8, c[0x0][0x398] ;  /* 0x0000e600ff087b82 */ /* 0x000ea20000000a00 */
[----:B0-----:R-:W-:-:S02]  /*0080*/  IMAD R5, R5, UR5, R2 ;  /* 0x0000000505057c24 */ /* 0x001fc4000f8e0202 */
[----:B-1----:R-:W-:-:S03]  /*0090*/  IMAD R7, R7, UR4, R0 ;  /* 0x0000000407077c24 */ /* 0x002fc6000f8e0200 */
[----:B--2---:R-:W-:-:S04]  /*00a0*/  ISETP.GE.AND P0, PT, R5, R9, PT ;  /* 0x000000090500720c */ /* 0x004fc80003f06270 */
[----:B------:R-:W-:-:S13]  /*00b0*/  ISETP.GE.OR P0, PT, R7, R8, P0 ;  /* 0x000000080700720c */ /* 0x000fda0000706670 */
[----:B------:R-:W-:Y:S05]  /*00c0*/  @P0 EXIT ;  /* 0x000000000000094d */ /* 0x000fea0003800000 */
[----:B------:R-:W0:Y:S01]  /*00d0*/  LDCU.64 UR8, c[0x0][0x380] ;  /* 0x00007000ff0877ac */ /* 0x000e220008000a00 */
[----:B------:R-:W-:Y:S01]  /*00e0*/  IMAD R4, R5, R8, R7 ;  /* 0x0000000805047224 */ /* 0x000fe200078e0207 */
[----:B------:R-:W1:Y:S04]  /*00f0*/  LDCU.64 UR6, c[0x0][0x358] ;  /* 0x00006b00ff0677ac */ /* 0x000e680008000a00 */
[----:B------:R-:W-:Y:S02]  /*0100*/  SHF.R.S32.HI R0, RZ, 0x1f, R4 ;  /* 0x0000001fff007819 */ /* 0x000fe40000011404 */
[----:B0-----:R-:W-:-:S04]  /*0110*/  IADD3 R2, P0, PT, R4, UR8, RZ ;  /* 0x0000000804027c10 */ /* 0x001fc8000ff1e0ff */
[----:B------:R-:W-:-:S05]  /*0120*/  IADD3.X R3, PT, PT, R0, UR9, RZ, P0, !PT ;  /* 0x0000000900037c10 */ /* 0x000fca00087fe4ff */
[----:B-1----:R-:W2:Y:S02]  /*0130*/  LDG.E.U8 R13, desc[UR6][R2.64] ;  /* 0x00000006020d7981 */ /* 0x002ea4000c1e1100 */
[----:B--2---:R-:W-:-:S05]  /*0140*/  VIADD R6, R13, 0xffffffff ;  /* 0xffffffff0d067836 */ /* 0x004fca0000000000 */
[----:B------:R-:W-:-:S04]  /*0150*/  LOP3.LUT R6, R6, 0xff, RZ, 0xc0, !PT ;  /* 0x000000ff06067812 */ /* 0x000fc800078ec0ff */
[----:B------:R-:W-:-:S13]  /*0160*/  ISETP.GT.U32.AND P0, PT, R6, 0x5, PT ;  /* 0x000000050600780c */ /* 0x000fda0003f04070 */
[----:B------:R-:W0:Y:S02]  /*0170*/  @!P0 LDC.64 R10, c[0x0][0x388] ;  /* 0x0000e200ff0a8b82 */ /* 0x000e240000000a00 */
[----:B0-----:R-:W-:-:S05]  /*0180*/  @!P0 IADD3 R10, P1, PT, R4, R10, RZ ;  /* 0x0000000a040a8210 */ /* 0x001fca0007f3e0ff */
[----:B------:R-:W-:-:S05]  /*0190*/  @!P0 IMAD.X R11, R0, 0x1, R11, P1 ;  /* 0x00000001000b8824 */ /* 0x000fca00008e060b */
[----:B------:R0:W-:Y:S01]  /*01a0*/  @!P0 STG.E.U8 desc[UR6][R10.64], R13 ;  /* 0x0000000d0a008986 */ /* 0x0001e2000c101106 */
[----:B------:R-:W-:Y:S05]  /*01b0*/  @!P0 EXIT ;  /* 0x000000000000894d */ /* 0x000fea0003800000 */
[----:B------:R-:W1:Y:S02]  /*01c0*/  LDCU.64 UR4, c[0x0][0x3a8] ;  /* 0x00007500ff0477ac */ /* 0x000e640008000a00 */
[----:B-1----:R-:W-:-:S04]  /*01d0*/  ISETP.GE.AND P0, PT, R5, UR5, PT ;  /* 0x0000000505007c0c */ /* 0x002fc8000bf06270 */
[----:B------:R-:W-:-:S13]  /*01e0*/  ISETP.GE.AND P0, PT, R5, UR4, !P0 ;  /* 0x0000000405007c0c */ /* 0x000fda000c706270 */
[----:B0-----:R-:W0:Y:S02]  /*01f0*/  @!P0 LDC.64 R10, c[0x0][0x388] ;  /* 0x0000e200ff0a8b82 */ /* 0x001e240000000a00 */
[----:B0-----:R-:W-:-:S05]  /*0200*/  @!P0 IADD3 R10, P1, PT, R4, R10, RZ ;  /* 0x0000000a040a8210 */ /* 0x001fca0007f3e0ff */
[----:B------:R-:W-:-:S05]  /*0210*/  @!P0 IMAD.X R11, R0, 0x1, R11, P1 ;  /* 0x00000001000b8824 */ /* 0x000fca00008e060b */
[----:B------:R0:W-:Y:S01]  /*0220*/  @!P0 STG.E.U8 desc[UR6][R10.64], R13 ;  /* 0x0000000d0a008986 */ /* 0x0001e2000c101106 */
[----:B------:R-:W-:Y:S05]  /*0230*/  @!P0 EXIT ;  /* 0x000000000000894d */ /* 0x000fea0003800000 */
[----:B------:R-:W-:Y:S01]  /*0240*/  ISETP.NE.AND P0, PT, R5, RZ, PT ;  /* 0x000000ff0500720c */ /* 0x000fe20003f05270 */
[----:B------:R-:W-:Y:S04]  /*0250*/  BSSY.RECONVERGENT B1, `(.L_x_0) ;  /* 0x000002a000017945 */ /* 0x000fe80003800200 */
[----:B------:R-:W-:Y:S08]  /*0260*/  BSSY.RELIABLE B0, `(.L_x_1) ;  /* 0x000000a000007945 */ /* 0x000ff00003800100 */
[----:B------:R-:W-:Y:S05]  /*0270*/  @!P0 BRA `(.L_x_2) ;  /* 0x0000000000208947 */ /* 0x000fea0003800000 */
[----:B------:R-:W-:-:S04]  /*0280*/  IMAD R6, R5, R8, -R8 ;  /* 0x0000000805067224 */ /* 0x000fc800078e0a08 */
[----:B------:R-:W-:-:S05]  /*0290*/  IMAD.IADD R6, R7, 0x1, R6 ;  /* 0x0000000107067824 */ /* 0x000fca00078e0206 */
[----:B0-----:R-:W-:-:S04]  /*02a0*/  IADD3 R10, P0, PT, R6, UR8, RZ ;  /* 0x00000008060a7c10 */ /* 0x001fc8000ff1e0ff */
[----:B------:R-:W-:-:S05]  /*02b0*/  LEA.HI.X.SX32 R11, R6, UR9, 0x1, P0 ;  /* 0x00000009060b7c11 */ /* 0x000fca00080f0eff */
[----:B------:R-:W2:Y:S02]  /*02c0*/  LDG.E.U8 R10, desc[UR6][R10.64] ;  /* 0x000000060a0a7981 */ /* 0x000ea4000c1e1100 */
[----:B--2---:R-:W-:-:S13]  /*02d0*/  ISETP.NE.AND P0, PT, R10, RZ, PT ;  /* 0x000000ff0a00720c */ /* 0x004fda0003f05270 */
[----:B------:R-:W-:Y:S05]  /*02e0*/  @P0 BREAK.RELIABLE B0 ;  /* 0x0000000000000942 */ /* 0x000fea0003800100 */
[----:B------:R-:W-:Y:S05]  /*02f0*/  @P0 BRA `(.L_x_3) ;  /* 0x00000000007c0947 */ /* 0x000fea0003800000 */
.L_x_2:
[----:B------:R-:W-:Y:S05]  /*0300*/  BSYNC.RELIABLE B0 ;  /* 0x0000000000007941 */ /* 0x000fea0003800100 */
.L_x_1:
[----:B------:R-:W-:Y:S01]  /*0310*/  VIADD R6, R9, 0xffffffff ;  /* 0xffffffff09067836 */ /* 0x000fe20000000000 */
[----:B------:R-:W-:Y:S04]  /*0320*/  BSSY.RELIABLE B2, `(.L_x_4) ;  /* 0x0000009000027945 */ /* 0x000fe80003800100 */
[----:B------:R-:W-:-:S13]  /*0330*/  ISETP.GE.U32.AND P0, PT, R5, R6, PT ;  /* 0x000000060500720c */ /* 0x000fda0003f06070 */
[----:B------:R-:W-:Y:S05]  /*0340*/  @P0 BRA `(.L_x_5) ;  /* 0x0000000000180947 */ /* 0x000fea0003800000 */
[----:B0-----:R-:W-:-:S04]  /*0350*/  IADD3 R10, P0, PT, R2, R8, RZ ;  /* 0x00000008020a7210 */ /* 0x001fc80007f1e0ff */
[----:B------:R-:W-:-:S05]  /*0360*/  LEA.HI.X.SX32 R11, R8, R3, 0x1, P0 ;  /* 0x00000003080b7211 */ /* 0x000fca00000f0eff */
[----:B------:R-:W2:Y:S02]  /*0370*/  LDG.E.U8 R10, desc[UR6][R10.64] ;  /* 0x000000060a0a7981 */ /* 0x000ea4000c1e1100 */
[----:B--2---:R-:W-:-:S13]  /*0380*/  ISETP.NE.AND P0, PT, R10, RZ, PT ;  /* 0x000000ff0a00720c */ /* 0x004fda0003f05270 */
[----:B------:R-:W-:Y:S05]  /*0390*/  @P0 BREAK.RELIABLE B2 ;  /* 0x0000000000020942 */ /* 0x000fea0003800100 */
[----:B------:R-:W-:Y:S05]  /*03a0*/  @P0 BRA `(.L_x_3) ;  /* 0x0000000000500947 */ /* 0x000fea0003800000 */
.L_x_5:
[----:B------:R-:W-:Y:S05]  /*03b0*/  BSYNC.RELIABLE B2 ;  /* 0x0000000000027941 */ /* 0x000fea0003800100 */
.L_x_4:
[----:B------:R-:W-:Y:S01]  /*03c0*/  ISETP.GE.AND P0, PT, R7, 0x1, PT ;  /* 0x000000010700780c */ /* 0x000fe20003f06270 */
[----:B------:R-:W-:-:S12]  /*03d0*/  BSSY.RELIABLE B2, `(.L_x_6) ;  /* 0x0000006000027945 */ /* 0x000fd80003800100 */
[----:B------:R-:W-:Y:S05]  /*03e0*/  @!P0 BRA `(.L_x_7) ;  /* 0x0000000000108947 */ /* 0x000fea0003800000 */
[----:B------:R-:W2:Y:S02]  /*03f0*/  LDG.E.U8 R6, desc[UR6][R2.64+-0x1] ;  /* 0xffffff0602067981 */ /* 0x000ea4000c1e1100 */
[----:B--2---:R-:W-:-:S13]  /*0400*/  ISETP.NE.AND P0, PT, R6, RZ, PT ;  /* 0x000000ff0600720c */ /* 0x004fda0003f05270 */
[----:B------:R-:W-:Y:S05]  /*0410*/  @P0 BREAK.RELIABLE B2 ;  /* 0x0000000000020942 */ /* 0x000fea0003800100 */
[----:B------:R-:W-:Y:S05]  /*0420*/  @P0 BRA `(.L_x_3) ;  /* 0x0000000000300947 */ /* 0x000fea0003800000 */
.L_x_7:
[----:B------:R-:W-:Y:S05]  /*0430*/  BSYNC.RELIABLE B2 ;  /* 0x0000000000027941 */ /* 0x000fea0003800100 */
.L_x_6:
[----:B------:R-:W-:-:S05]  /*0440*/  VIADD R6, R8, 0xffffffff ;  /* 0xffffffff08067836 */ /* 0x000fca0000000000 */
[----:B------:R-:W-:-:S13]  /*0450*/  ISETP.GE.AND P0, PT, R7, R6, PT ;  /* 0x000000060700720c */ /* 0x000fda0003f06270 */
[----:B------:R-:W-:Y:S05]  /*0460*/  @P0 BRA `(.L_x_8) ;  /* 0x00000000000c0947 */ /* 0x000fea0003800000 */
[----:B------:R-:W2:Y:S02]  /*0470*/  LDG.E.U8 R2, desc[UR6][R2.64+0x1] ;  /* 0x0000010602027981 */ /* 0x000ea4000c1e1100 */
[----:B--2---:R-:W-:-:S13]  /*0480*/  ISETP.NE.AND P0, PT, R2, RZ, PT ;  /* 0x000000ff0200720c */ /* 0x004fda0003f05270 */
[----:B------:R-:W-:Y:S05]  /*0490*/  @P0 BRA `(.L_x_3) ;  /* 0x0000000000140947 */ /* 0x000fea0003800000 */
.L_x_8:
[----:B------:R-:W1:Y:S02]  /*04a0*/  LDCU.64 UR4, c[0x0][0x388] ;  /* 0x00007100ff0477ac */ /* 0x000e640008000a00 */
[----:B-1----:R-:W-:-:S04]  /*04b0*/  IADD3 R4, P0, PT, R4, UR4, RZ ;  /* 0x0000000404047c10 */ /* 0x002fc8000ff1e0ff */
[----:B------:R-:W-:-:S05]  /*04c0*/  IADD3.X R5, PT, PT, R0, UR5, RZ, P0, !PT ;  /* 0x0000000500057c10 */ /* 0x000fca00087fe4ff */
[----:B------:R-:W-:Y:S01]  /*04d0*/  STG.E.U8 desc[UR6][R4.64], RZ ;  /* 0x000000ff04007986 */ /* 0x000fe2000c101106 */
[----:B------:R-:W-:Y:S05]  /*04e0*/  EXIT ;  /* 0x000000000000794d */ /* 0x000fea0003800000 */
.L_x_3:
[----:B------:R-:W-:Y:S05]  /*04f0*/  BSYNC.RECONVERGENT B1 ;  /* 0x0000000000017941 */ /* 0x000fea0003800200 */
.L_x_0:
[----:B------:R-:W1:Y:S01]  /*0500*/  LDCU.64 UR4, c[0x0][0x3a0] ;  /* 0x00007400ff0477ac */ /* 0x000e620008000a00 */
[----:B------:R-:W-:Y:S01]  /*0510*/  CS2R R2, SRZ ;  /* 0x0000000000027805 */ /* 0x000fe2000001ff00 */
[----:B------:R-:W-:Y:S01]  /*0520*/  IMAD.MOV.U32 R0, RZ, RZ, RZ ;  /* 0x000000ffff007224 */ /* 0x000fe200078e00ff */
[----:B------:R-:W-:Y:S01]  /*0530*/  CS2R R18, SRZ ;  /* 0x0000000000127805 */ /* 0x000fe2000001ff00 */
[----:B------:R-:W-:Y:S01]  /*0540*/  IMAD.MOV.U32 R27, RZ, RZ, RZ ;  /* 0x000000ffff1b7224 */ /* 0x000fe200078e00ff */
[----:B-1----:R-:W-:-:S04]  /*0550*/  UISETP.GE.AND UP0, UPT, UR5, URZ, UPT ;  /* 0x000000ff0500728c */ /* 0x002fc8000bf06270 */
[----:B------:R-:W-:-:S09]  /*0560*/  UISETP.LT.OR UP0, UPT, UR4, URZ, !UP0 ;  /* 0x000000ff0400728c */ /* 0x000fd2000c701670 */
[----:B------:R-:W-:Y:S05]  /*0570*/  BRA.U UP0, `(.L_x_9) ;  /* 0x0000000900e87547 */ /* 0x000fea000b800000 */
[----:B------:R-:W-:Y:S01]  /*0580*/  VIADD R6, R7, -UR5 ;  /* 0x8000000507067c36 */ /* 0x000fe20008000000 */
[----:B------:R-:W-:Y:S01]  /*0590*/  UIADD3 UR4, UPT, UPT, -UR4, URZ, URZ ;  /* 0x000000ff04047290 */ /* 0x000fe2000fffe1ff */
[----:B------:R-:W-:Y:S01]  /*05a0*/  BSSY.RECONVERGENT B1, `(.L_x_9) ;  /* 0x00000b7000017945 */ /* 0x000fe20003800200 */
[----:B------:R-:W-:Y:S01]  /*05b0*/  CS2R R2, SRZ ;  /* 0x0000000000027805 */ /* 0x000fe2000001ff00 */
[----:B------:R-:W-:Y:S01]  /*05c0*/  IMAD.MOV.U32 R0, RZ, RZ, RZ ;  /* 0x000000ffff007224 */ /* 0x000fe200078e00ff */
[C---:B------:R-:W-:Y:S02]  /*05d0*/  ISETP.GE.AND P1, PT, R6.reuse, R8, PT ;  /* 0x000000080600720c */ /* 0x040fe40003f26270 */
[----:B------:R-:W-:Y:S01]  /*05e0*/  CS2R R18, SRZ ;  /* 0x0000000000127805 */ /* 0x000fe2000001ff00 */
[----:B------:R-:W-:Y:S01]  /*05f0*/  IMAD.MOV.U32 R27, RZ, RZ, RZ ;  /* 0x000000ffff1b7224 */ /* 0x000fe200078e00ff */
[C---:B------:R-:W-:Y:S01]  /*0600*/  ISETP.GT.AND P1, PT, R6.reuse, -0x1, !P1 ;  /* 0xffffffff0600780c */ /* 0x040fe20004f24270 */
[----:B------:R-:W-:-:S02]  /*0610*/  VIADD R7, R6, 0x2 ;  /* 0x0000000206077836 */ /* 0x000fc40000000000 */
[----:B------:R-:W-:-:S10]  /*0620*/  IMAD.U32 R8, RZ, RZ, UR4 ;  /* 0x00000004ff087e24 */ /* 0x000fd4000f8e00ff */
.L_x_18:
[----:B-1----:R-:W1:Y:S01]  /*0630*/  LDC R24, c[0x0][0x3a4] ;  /* 0x0000e900ff187b82 */ /* 0x002e620000000800 */
[----:B--2---:R-:W2:Y:S01]  /*0640*/  LDCU UR4, c[0x0][0x39c] ;  /* 0x00007380ff0477ac */ /* 0x004ea20008000800 */
[----:B------:R-:W-:Y:S01]  /*0650*/  IMAD.IADD R25, R5, 0x1, R8 ;  /* 0x0000000105197824 */ /* 0x000fe200078e0208 */
[----:B------:R-:W-:Y:S04]  /*0660*/  BSSY.RECONVERGENT B2, `(.L_x_10) ;  /* 0x0000032000027945 */ /* 0x000fe80003800200 */
[----:B--2---:R-:W-:-:S04]  /*0670*/  ISETP.GE.AND P0, PT, R25, UR4, PT ;  /* 0x0000000419007c0c */ /* 0x004fc8000bf06270 */
[----:B------:R-:W-:Y:S01]  /*0680*/  ISETP.GT.AND P0, PT, R25, -0x1, !P0 ;  /* 0xffffffff1900780c */ /* 0x000fe20004704270 */
[----:B-1----:R-:W-:Y:S01]  /*0690*/  IMAD.MOV R9, RZ, RZ, -R24 ;  /* 0x000000ffff097224 */ /* 0x002fe200078e0a18 */
[----:B------:R-:W-:-:S04]  /*06a0*/  ISETP.NE.AND P3, PT, R24, RZ, PT ;  /* 0x000000ff1800720c */ /* 0x000fc80003f65270 */
[----:B------:R-:W-:-:S04]  /*06b0*/  LOP3.LUT P2, RZ, R8, R9, RZ, 0xfc, !PT ;  /* 0x0000000908ff7212 */ /* 0x000fc8000784fcff */
[----:B------:R-:W-:-:S13]  /*06c0*/  PLOP3.LUT P2, PT, P0, P2, P1, 0x80, 0x0 ;  /* 0x000000000000781c */ /* 0x000fda0000745010 */
[----:B0--34-:R-:W-:Y:S05]  /*06d0*/  @!P2 BRA `(.L_x_11) ;  /* 0x0000000000a8a947 */ /* 0x019fea0003800000 */
[----:B------:R-:W1:Y:S01]  /*06e0*/  LDCU UR4, c[0x0][0x398] ;  /* 0x00007300ff0477ac */ /* 0x000e620008000800 */
[----:B------:R-:W0:Y:S01]  /*06f0*/  LDCU.64 UR10, c[0x0][0x380] ;  /* 0x00007000ff0a77ac */ /* 0x000e220008000a00 */
[----:B-1----:R-:W-:-:S05]  /*0700*/  IMAD R9, R25, UR4, R6 ;  /* 0x0000000419097c24 */ /* 0x002fca000f8e0206 */
[----:B0-----:R-:W-:-:S04]  /*0710*/  IADD3 R10, P2, PT, R9, UR10, RZ ;  /* 0x0000000a090a7c10 */ /* 0x001fc8000ff5e0ff */
[----:B------:R-:W-:-:S06]  /*0720*/  LEA.HI.X.SX32 R11, R9, UR11, 0x1, P2 ;  /* 0x0000000b090b7c11 */ /* 0x000fcc00090f0eff */
[----:B------:R-:W2:Y:S02]  /*0730*/  LDG.E.U8 R11, desc[UR6][R10.64] ;  /* 0x000000060a0b7981 */ /* 0x000ea4000c1e1100 */
[----:B--2---:R-:W-:-:S05]  /*0740*/  VIADD R9, R11, 0xffffffff ;  /* 0xffffffff0b097836 */ /* 0x004fca0000000000 */
[----:B------:R-:W-:-:S04]  /*0750*/  LOP3.LUT R9, R9, 0xff, RZ, 0xc0, !PT ;  /* 0x000000ff09097812 */ /* 0x000fc800078ec0ff */
[----:B------:R-:W-:-:S13]  /*0760*/  ISETP.GT.U32.AND P2, PT, R9, 0x5, PT ;  /* 0x000000050900780c */ /* 0x000fda0003f44070 */
[----:B------:R-:W-:Y:S05]  /*0770*/  @P2 BRA `(.L_x_11) ;  /* 0x0000000000802947 */ /* 0x000fea0003800000 */
[----:B------:R-:W-:Y:S01]  /*0780*/  IMAD.MOV.U32 R14, RZ, RZ, 0x48 ;  /* 0x00000048ff0e7424 */ /* 0x000fe200078e00ff */
[----:B------:R-:W-:Y:S01]  /*0790*/  IABS R9, R8 ;  /* 0x0000000800097213 */ /* 0x000fe20000000000 */
[----:B------:R-:W0:Y:S01]  /*07a0*/  F2F.F64.F32 R26, R27 ;  /* 0x0000001b001a7310 */ /* 0x000e220000201800 */
[----:B------:R-:W-:Y:S02]  /*07b0*/  IMAD.MOV.U32 R20, RZ, RZ, 0x3fd00000 ;  /* 0x3fd00000ff147424 */ /* 0x000fe400078e00ff */
[----:B------:R-:W-:Y:S02]  /*07c0*/  IMAD R14, R11, 0x30, R14 ;  /* 0x000000300b0e7824 */ /* 0x000fe400078e020e */
[----:B------:R-:W-:Y:S02]  /*07d0*/  IMAD.IADD R9, R24, 0x1, R9 ;  /* 0x0000000118097824 */ /* 0x000fe400078e0209 */
[----:B------:R-:W0:Y:S01]  /*07e0*/  LDC.64 R22, c[0x3][R14+-0x30] ;  /* 0x00fff4000e167b82 */ /* 0x000e220000000a00 */
[----:B------:R-:W1:Y:S02]  /*07f0*/  F2F.F64.F32 R28, R18 ;  /* 0x00000012001c7310 */ /* 0x000e640000201800 */
[----:B------:R-:W-:-:S04]  /*0800*/  ISETP.GT.U32.AND P2, PT, R9, 0x1, PT ;  /* 0x000000010900780c */ /* 0x000fc80003f44070 */
[----:B------:R-:W-:Y:S01]  /*0810*/  FSEL R21, R20, 1.875, P2 ;  /* 0x3ff0000014157808 */ /* 0x000fe20001000000 */
[----:B------:R-:W1:Y:S01]  /*0820*/  LDC.64 R12, c[0x3][R14+-0x28] ;  /* 0x00fff6000e0c7b82 */ /* 0x000e620000000a00 */
[----:B------:R-:W-:-:S07]  /*0830*/  IMAD.MOV.U32 R20, RZ, RZ, RZ ;  /* 0x000000ffff147224 */ /* 0x000fce00078e00ff */
[----:B------:R-:W2:Y:S08]  /*0840*/  LDC.64 R16, c[0x3][R14+-0x20] ;  /* 0x00fff8000e107b82 */ /* 0x000eb00000000a00 */
[----:B------:R3:W4:Y:S01]  /*0850*/  LDC.64 R10, c[0x3][R14+-0x18] ;  /* 0x00fffa000e0a7b82 */ /* 0x0007220000000a00 */
[C---:B0-----:R-:W-:Y:S01]  /*0860*/  DFMA R26, R20.reuse, R22, R26 ;  /* 0x00000016141a722b */ /* 0x041fe2000000001a */
[----:B------:R1:W2:Y:S02]  /*0870*/  F2F.F64.F32 R22, R19 ;  /* 0x0000001300167310 */ /* 0x0002a40000201800 */
[----:B-1----:R-:W-:-:S07]  /*0880*/  DFMA R18, R20, R12, R28 ;  /* 0x0000000c1412722b */ /* 0x002fce000000001c */
[----:B------:R-:W-:Y:S01]  /*0890*/  F2F.F32.F64 R27, R26 ;  /* 0x0000001a001b7310 */ /* 0x000fe20000301000 */
[----:B------:R3:W0:Y:S01]  /*08a0*/  LDC.64 R12, c[0x3][R14+-0x10] ;  /* 0x00fffc000e0c7b82 */ /* 0x0006220000000a00 */
[----:B--2---:R-:W-:-:S06]  /*08b0*/  DFMA R16, R20, R16, R22 ;  /* 0x000000101410722b */ /* 0x004fcc0000000016 */
[----:B------:R-:W4:Y:S01]  /*08c0*/  F2F.F64.F32 R28, R0 ;  /* 0x00000000001c7310 */ /* 0x000f220000201800 */
[----:B---3--:R-:W1:Y:S07]  /*08d0*/  LDC.64 R14, c[0x3][R14+-0x8] ;  /* 0x00fffe000e0e7b82 */ /* 0x008e6e0000000a00 */
[----:B------:R-:W-:Y:S01]  /*08e0*/  F2F.F32.F64 R18, R18 ;  /* 0x0000001200127310 */ /* 0x000fe20000301000 */
[----:B----4-:R-:W-:-:S07]  /*08f0*/  DFMA R10, R20, R10, R28 ;  /* 0x0000000a140a722b */ /* 0x010fce000000001c */
[----:B------:R-:W-:Y:S08]  /*0900*/  F2F.F32.F64 R19, R16 ;  /* 0x0000001000137310 */ /* 0x000ff00000301000 */
[----:B------:R-:W0:Y:S08]  /*0910*/  F2F.F64.F32 R22, R2 ;  /* 0x0000000200167310 */ /* 0x000e300000201800 */
[----:B------:R-:W1:Y:S08]  /*0920*/  F2F.F64.F32 R16, R3 ;  /* 0x0000000300107310 */ /* 0x000e700000201800 */
[----:B------:R2:W3:Y:S01]  /*0930*/  F2F.F32.F64 R0, R10 ;  /* 0x0000000a00007310 */ /* 0x0004e20000301000 */
[----:B0-----:R-:W-:-:S07]  /*0940*/  DFMA R12, R20, R12, R22 ;  /* 0x0000000c140c722b */ /* 0x001fce0000000016 */
[----:B------:R2:W4:Y:S01]  /*0950*/  F2F.F32.F64 R2, R12 ;  /* 0x0000000c00027310 */ /* 0x0005220000301000 */
[----:B-1----:R-:W-:-:S07]  /*0960*/  DFMA R20, R20, R14, R16 ;  /* 0x0000000e1414722b */ /* 0x002fce0000000010 */
[----:B---3--:R2:W1:Y:S04]  /*0970*/  F2F.F32.F64 R3, R20 ;  /* 0x0000001400037310 */ /* 0x0084680000301000 */
.L_x_11:
[----:B------:R-:W-:Y:S05]  /*0980*/  BSYNC.RECONVERGENT B2 ;  /* 0x0000000000027941 */ /* 0x000fea0003800200 */
.L_x_10:
[----:B------:R-:W-:Y:S05]  /*0990*/  @!P3 BRA `(.L_x_12) ;  /* 0x0000000400ccb947 */ /* 0x000fea0003800000 */
[----:B------:R-:W3:Y:S01]  /*09a0*/  LDCU UR4, c[0x0][0x398] ;  /* 0x00007300ff0477ac */ /* 0x000ee20008000800 */
[C---:B------:R-:W-:Y:S01]  /*09b0*/  IADD3 R9, PT, PT, -R24.reuse, 0x1, RZ ;  /* 0x0000000118097810 */ /* 0x040fe20007ffe1ff */
[----:B------:R-:W-:Y:S01]  /*09c0*/  IMAD.U32 R22, R24, -0x2, RZ ;  /* 0xfffffffe18167824 */ /* 0x000fe200078e00ff */
[----:B------:R-:W-:Y:S01]  /*09d0*/  BSSY.RECONVERGENT B2, `(.L_x_12) ;  /* 0x000006f000027945 */ /* 0x000fe20003800200 */
[--C-:B------:R-:W-:Y:S02]  /*09e0*/  IMAD.MOV.U32 R23, RZ, RZ, R7.reuse ;  /* 0x000000ffff177224 */ /* 0x100fe400078e0007 */
[C---:B---3--:R-:W-:Y:S02]  /*09f0*/  IMAD R24, R25.reuse, UR4, R6 ;  /* 0x0000000419187c24 */ /* 0x048fe4000f8e0206 */
[----:B------:R-:W-:-:S07]  /*0a00*/  IMAD R25, R25, UR4, R7 ;  /* 0x0000000419197c24 */ /* 0x000fce000f8e0207 */
.L_x_17:
[----:B0-23--:R-:W0:Y:S01]  /*0a10*/  LDC R11, c[0x0][0x398] ;  /* 0x0000e600ff0b7b82 */ /* 0x00de220000000800 */
[----:B------:R-:W-:Y:S01]  /*0a20*/  VIADD R10, R23, 0xffffffff ;  /* 0xffffffff170a7836 */ /* 0x000fe20000000000 */
[C---:B------:R-:W-:Y:S01]  /*0a30*/  LOP3.LUT P3, RZ, R9.reuse, R8, RZ, 0xfc, !PT ;  /* 0x0000000809ff7212 */ /* 0x040fe2000786fcff */
[----:B------:R-:W-:Y:S01]  /*0a40*/  VIADD R16, R9, 0x1 ;  /* 0x0000000109107836 */ /* 0x000fe20000000000 */
[----:B------:R-:W-:Y:S01]  /*0a50*/  BSSY.RECONVERGENT B3, `(.L_x_13) ;  /* 0x0000035000037945 */ /* 0x000fe20003800200 */
[----:B------:R-:W-:-:S03]  /*0a60*/  VIADD R22, R22, 0x2 ;  /* 0x0000000216167836 */ /* 0x000fc60000000000 */
[----:B------:R-:W-:Y:S02]  /*0a70*/  LOP3.LUT P4, RZ, R16, R8, RZ, 0xfc, !PT ;  /* 0x0000000810ff7212 */ /* 0x000fe4000788fcff */
[----:B------:R-:W-:Y:S02]  /*0a80*/  ISETP.NE.AND P6, PT, R22, RZ, PT ;  /* 0x000000ff1600720c */ /* 0x000fe40003fc5270 */
[CC--:B0-----:R-:W-:Y:S02]  /*0a90*/  ISETP.GE.AND P2, PT, R10.reuse, R11.reuse, PT ;  /* 0x0000000b0a00720c */ /* 0x0c1fe40003f46270 */
[C---:B------:R-:W-:Y:S02]  /*0aa0*/  ISETP.GE.AND P5, PT, R23.reuse, R11, PT ;  /* 0x0000000b1700720c */ /* 0x040fe40003fa6270 */
[----:B------:R-:W-:Y:S02]  /*0ab0*/  ISETP.GT.AND P2, PT, R10, -0x1, !P2 ;  /* 0xffffffff0a00780c */ /* 0x000fe40005744270 */
[----:B------:R-:W-:-:S02]  /*0ac0*/  ISETP.GT.AND P5, PT, R23, -0x1, !P5 ;  /* 0xffffffff1700780c */ /* 0x000fc40006fa4270 */
[----:B------:R-:W-:Y:S02]  /*0ad0*/  PLOP3.LUT P2, PT, P3, P2, P0, 0x7f, 0x0 ;  /* 0x000000000000781c */ /* 0x000fe40001f44f07 */
[----:B------:R-:W-:-:S11]  /*0ae0*/  PLOP3.LUT P4, PT, P4, P5, P0, 0x7f, 0x0 ;  /* 0x000000000000781c */ /* 0x000fd6000278af07 */
[----:B------:R-:W-:Y:S05]  /*0af0*/  @P2 BRA `(.L_x_14) ;  /* 0x0000000000a82947 */ /* 0x000fea0003800000 */
[----:B------:R-:W0:Y:S01]  /*0b00*/  LDCU.64 UR4, c[0x0][0x380] ;  /* 0x00007000ff0477ac */ /* 0x000e220008000a00 */
[----:B------:R-:W-:-:S05]  /*0b10*/  VIADD R11, R24, 0x1 ;  /* 0x00000001180b7836 */ /* 0x000fca0000000000 */
[----:B0-----:R-:W-:-:S04]  /*0b20*/  IADD3 R10, P2, PT, R11, UR4, RZ ;  /* 0x000000040b0a7c10 */ /* 0x001fc8000ff5e0ff */
[----:B------:R-:W-:-:S05]  /*0b30*/  LEA.HI.X.SX32 R11, R11, UR5, 0x1, P2 ;  /* 0x000000050b0b7c11 */ /* 0x000fca00090f0eff */
        /* <DEDUP_REMOVED lines=8> */
[----:B------:R-:W-:Y:S01]  /*0bc0*/  IABS R13, R8 ;  /* 0x00000008000d7213 */ /* 0x000fe20000000000 */
[----:B------:R-:W-:Y:S02]  /*0bd0*/  IMAD R17, R10, 0x30, R17 ;  /* 0x000000300a117824 */ /* 0x000fe400078e0211 */
[----:B------:R-:W-:Y:S02]  /*0be0*/  IMAD.MOV.U32 R14, RZ, RZ, 0x3fd00000 ;  /* 0x3fd00000ff0e7424 */ /* 0x000fe400078e00ff */
[----:B------:R-:W0:Y:S01]  /*0bf0*/  LDC.64 R10, c[0x3][R17+-0x30] ;  /* 0x00fff400110a7b82 */ /* 0x000e220000000a00 */
[----:B------:R-:W-:Y:S01]  /*0c00*/  IMAD.IADD R12, R13, 0x1, R12 ;  /* 0x000000010d0c7824 */ /* 0x000fe200078e020c */
[----:B----4-:R-:W-:Y:S04]  /*0c10*/  F2F.F64.F32 R28, R2 ;  /* 0x00000002001c7310 */ /* 0x010fe80000201800 */
[----:B------:R-:W-:-:S02]  /*0c20*/  ISETP.GT.U32.AND P2, PT, R12, 0x1, PT ;  /* 0x000000010c00780c */ /* 0x000fc40003f44070 */
[----:B------:R-:W2:Y:S02]  /*0c30*/  LDC.64 R20, c[0x3][R17+-0x28] ;  /* 0x00fff60011147b82 */ /* 0x000ea40000000a00 */
[----:B------:R-:W-:Y:S01]  /*0c40*/  FSEL R15, R14, 1.875, P2 ;  /* 0x3ff000000e0f7808 */ /* 0x000fe20001000000 */
[----:B------:R-:W-:Y:S01]  /*0c50*/  IMAD.MOV.U32 R14, RZ, RZ, RZ ;  /* 0x000000ffff0e7224 */ /* 0x000fe200078e00ff */
[----:B------:R-:W2:Y:S04]  /*0c60*/  F2F.F64.F32 R12, R18 ;  /* 0x00000012000c7310 */ /* 0x000ea80000201800 */
[----:B------:R-:W3:Y:S01]  /*0c70*/  LDC.64 R30, c[0x3][R17+-0x18] ;  /* 0x00fffa00111e7b82 */ /* 0x000ee20000000a00 */
[----:B0-----:R-:W-:-:S07]  /*0c80*/  DFMA R26, R14, R10, R26 ;  /* 0x0000000a0e1a722b */ /* 0x001fce000000001a */
[----:B------:R-:W0:Y:S01]  /*0c90*/  LDC.64 R10, c[0x3][R17+-0x20] ;  /* 0x00fff800110a7b82 */ /* 0x000e220000000a00 */
[C---:B--2---:R-:W-:Y:S01]  /*0ca0*/  DFMA R20, R14.reuse, R20, R12 ;  /* 0x000000140e14722b */ /* 0x044fe2000000000c */
[----:B------:R-:W-:Y:S08]  /*0cb0*/  F2F.F64.F32 R12, R19 ;  /* 0x00000013000c7310 */ /* 0x000ff00000201800 */
[----:B------:R-:W-:Y:S08]  /*0cc0*/  F2F.F32.F64 R18, R20 ;  /* 0x0000001400127310 */ /* 0x000ff00000301000 */
[----:B------:R-:W3:Y:S08]  /*0cd0*/  F2F.F64.F32 R20, R0 ;  /* 0x0000000000147310 */ /* 0x000ef00000201800 */
[----:B------:R-:W-:Y:S01]  /*0ce0*/  F2F.F32.F64 R27, R26 ;  /* 0x0000001a001b7310 */ /* 0x000fe20000301000 */
[----:B---3--:R-:W-:-:S07]  /*0cf0*/  DFMA R30, R14, R30, R20 ;  /* 0x0000001e0e1e722b */ /* 0x008fce0000000014 */
[----:B-1----:R-:W1:Y:S01]  /*0d00*/  F2F.F64.F32 R20, R3 ;  /* 0x0000000300147310 */ /* 0x002e620000201800 */
[----:B0-----:R-:W-:-:S07]  /*0d10*/  DFMA R10, R14, R10, R12 ;  /* 0x0000000a0e0a722b */ /* 0x001fce000000000c */
[----:B------:R-:W0:Y:S01]  /*0d20*/  F2F.F32.F64 R0, R30 ;  /* 0x0000001e00007310 */ /* 0x000e220000301000 */
[----:B------:R-:W2:Y:S07]  /*0d30*/  LDC.64 R12, c[0x3][R17+-0x10] ;  /* 0x00fffc00110c7b82 */ /* 0x000eae0000000a00 */
[----:B------:R3:W4:Y:S02]  /*0d40*/  F2F.F32.F64 R19, R10 ;  /* 0x0000000a00137310 */ /* 0x0007240000301000 */
[----:B---3--:R-:W1:Y:S01]  /*0d50*/  LDC.64 R10, c[0x3][R17+-0x8] ;  /* 0x00fffe00110a7b82 */ /* 0x008e620000000a00 */
[----:B--2---:R-:W-:-:S06]  /*0d60*/  DFMA R12, R14, R12, R28 ;  /* 0x0000000c0e0c722b */ /* 0x004fcc000000001c */
[----:B------:R2:W3:Y:S01]  /*0d70*/  F2F.F32.F64 R2, R12 ;  /* 0x0000000c00027310 */ /* 0x0004e20000301000 */
[----:B-1----:R-:W-:-:S07]  /*0d80*/  DFMA R10, R14, R10, R20 ;  /* 0x0000000a0e0a722b */ /* 0x002fce0000000014 */
[----:B0--34-:R2:W1:Y:S04]  /*0d90*/  F2F.F32.F64 R3, R10 ;  /* 0x0000000a00037310 */ /* 0x0194680000301000 */
.L_x_14:
[----:B------:R-:W-:Y:S05]  /*0da0*/  BSYNC.RECONVERGENT B3 ;  /* 0x0000000000037941 */ /* 0x000fea0003800200 */
.L_x_13:
[----:B------:R-:W-:Y:S04]  /*0db0*/  BSSY.RECONVERGENT B3, `(.L_x_15) ;  /* 0x000002b000037945 */ /* 0x000fe80003800200 */
[----:B------:R-:W-:Y:S05]  /*0dc0*/  @P4 BRA `(.L_x_16) ;  /* 0x0000000000a44947 */ /* 0x000fea0003800000 */
[----:B------:R-:W2:Y:S02]  /*0dd0*/  LDCU.64 UR4, c[0x0][0x380] ;  /* 0x00007000ff0477ac */ /* 0x000ea40008000a00 */
[----:B--2---:R-:W-:-:S04]  /*0de0*/  IADD3 R10, P2, PT, R25, UR4, RZ ;  /* 0x00000004190a7c10 */ /* 0x004fc8000ff5e0ff */
        /* <DEDUP_REMOVED lines=8> */
[----:B------:R-:W-:Y:S01]  /*0e70*/  F2F.F64.F32 R28, R19 ;  /* 0x00000013001c7310 */ /* 0x000fe20000201800 */
[----:B------:R-:W-:Y:S01]  /*0e80*/  IABS R13, R8 ;  /* 0x00000008000d7213 */ /* 0x000fe20000000000 */
[----:B------:R-:W-:-:S04]  /*0e90*/  IMAD R26, R10, 0x30, R11 ;  /* 0x000000300a1a7824 */ /* 0x000fc800078e020b */
[----:B------:R-:W0:Y:S01]  /*0ea0*/  LDC.64 R20, c[0x3][R26+-0x30] ;  /* 0x00fff4001a147b82 */ /* 0x000e220000000a00 */
[----:B------:R-:W-:Y:S01]  /*0eb0*/  IMAD.IADD R12, R13, 0x1, R12 ;  /* 0x000000010d0c7824 */ /* 0x000fe200078e020c */
[----:B------:R-:W0:Y:S04]  /*0ec0*/  F2F.F64.F32 R16, R27 ;  /* 0x0000001b00107310 */ /* 0x000e280000201800 */
[----:B------:R-:W-:Y:S01]  /*0ed0*/  ISETP.GT.U32.AND P2, PT, R12, 0x1, PT ;  /* 0x000000010c00780c */ /* 0x000fe20003f44070 */
[----:B------:R-:W-:Y:S01]  /*0ee0*/  IMAD.MOV.U32 R12, RZ, RZ, 0x3fd00000 ;  /* 0x3fd00000ff0c7424 */ /* 0x000fe200078e00ff */
[----:B------:R-:W2:Y:S04]  /*0ef0*/  LDC.64 R14, c[0x3][R26+-0x28] ;  /* 0x00fff6001a0e7b82 */ /* 0x000ea80000000a00 */
[----:B------:R-:W-:Y:S01]  /*0f00*/  FSEL R13, R12, 1.875, P2 ;  /* 0x3ff000000c0d7808 */ /* 0x000fe20001000000 */
[----:B------:R-:W-:-:S03]  /*0f10*/  IMAD.MOV.U32 R12, RZ, RZ, RZ ;  /* 0x000000ffff0c7224 */ /* 0x000fc600078e00ff */
[----:B------:R-:W3:Y:S03]  /*0f20*/  LDC.64 R10, c[0x3][R26+-0x20] ;  /* 0x00fff8001a0a7b82 */ /* 0x000ee60000000a00 */
[C---:B0-----:R-:W-:Y:S01]  /*0f30*/  DFMA R20, R12.reuse, R20, R16 ;  /* 0x000000140c14722b */ /* 0x041fe20000000010 */
[----:B------:R-:W2:Y:S08]  /*0f40*/  F2F.F64.F32 R16, R18 ;  /* 0x0000001200107310 */ /* 0x000eb00000201800 */
[----:B------:R0:W-:Y:S01]  /*0f50*/  F2F.F32.F64 R27, R20 ;  /* 0x00000014001b7310 */ /* 0x0001e20000301000 */
[----:B---3--:R-:W-:-:S02]  /*0f60*/  DFMA R10, R12, R10, R28 ;  /* 0x0000000a0c0a722b */ /* 0x008fc4000000001c */
[----:B--2---:R-:W-:-:S05]  /*0f70*/  DFMA R18, R12, R14, R16 ;  /* 0x0000000e0c12722b */ /* 0x004fca0000000010 */
[----:B------:R-:W2:Y:S01]  /*0f80*/  F2F.F64.F32 R28, R0 ;  /* 0x00000000001c7310 */ /* 0x000ea20000201800 */
[----:B------:R-:W2:Y:S08]  /*0f90*/  LDC.64 R16, c[0x3][R26+-0x18] ;  /* 0x00fffa001a107b82 */ /* 0x000eb00000000a00 */
[----:B------:R-:W3:Y:S01]  /*0fa0*/  LDC.64 R14, c[0x3][R26+-0x10] ;  /* 0x00fffc001a0e7b82 */ /* 0x000ee20000000a00 */
[----:B------:R-:W-:Y:S07]  /*0fb0*/  F2F.F32.F64 R18, R18 ;  /* 0x0000001200127310 */ /* 0x000fee0000301000 */
[----:B0-----:R-:W0:Y:S01]  /*0fc0*/  LDC.64 R20, c[0x3][R26+-0x8] ;  /* 0x00fffe001a147b82 */ /* 0x001e220000000a00 */
[----:B------:R-:W-:Y:S08]  /*0fd0*/  F2F.F32.F64 R19, R10 ;  /* 0x0000000a00137310 */ /* 0x000ff00000301000 */
[----:B----4-:R-:W3:Y:S01]  /*0fe0*/  F2F.F64.F32 R10, R2 ;  /* 0x00000002000a7310 */ /* 0x010ee20000201800 */
[----:B--2---:R-:W-:-:S07]  /*0ff0*/  DFMA R28, R12, R16, R28 ;  /* 0x000000100c1c722b */ /* 0x004fce000000001c */
[----:B-1----:R-:W0:Y:S01]  /*1000*/  F2F.F64.F32 R16, R3 ;  /* 0x0000000300107310 */ /* 0x002e220000201800 */
[----:B---3--:R-:W-:-:S07]  /*1010*/  DFMA R10, R12, R14, R10 ;  /* 0x0000000e0c0a722b */ /* 0x008fce000000000a */
[----:B------:R3:W1:Y:S01]  /*1020*/  F2F.F32.F64 R0, R28 ;  /* 0x0000001c00007310 */ /* 0x0006620000301000 */
[----:B0-----:R-:W-:-:S07]  /*1030*/  DFMA R16, R12, R20, R16 ;  /* 0x000000140c10722b */ /* 0x001fce0000000010 */
[----:B------:R3:W0:Y:S08]  /*1040*/  F2F.F32.F64 R2, R10 ;  /* 0x0000000a00027310 */ /* 0x0006300000301000 */
[----:B-1----:R3:W2:Y:S02]  /*1050*/  F2F.F32.F64 R3, R16 ;  /* 0x0000001000037310 */ /* 0x0026a40000301000 */
.L_x_16:
[----:B------:R-:W-:Y:S05]  /*1060*/  BSYNC.RECONVERGENT B3 ;  /* 0x0000000000037941 */ /* 0x000fea0003800200 */
.L_x_15:
[----:B------:R-:W-:Y:S02]  /*1070*/  VIADD R9, R9, 0x2 ;  /* 0x0000000209097836 */ /* 0x000fe40000000000 */
[----:B------:R-:W-:Y:S02]  /*1080*/  VIADD R24, R24, 0x2 ;  /* 0x0000000218187836 */ /* 0x000fe40000000000 */
[----:B------:R-:W-:Y:S02]  /*1090*/  VIADD R23, R23, 0x2 ;  /* 0x0000000217177836 */ /* 0x000fe40000000000 */
[----:B------:R-:W-:Y:S01]  /*10a0*/  VIADD R25, R25, 0x2 ;  /* 0x0000000219197836 */ /* 0x000fe20000000000 */
[----:B------:R-:W-:Y:S06]  /*10b0*/  @P6 BRA `(.L_x_17) ;  /* 0xfffffff800546947 */ /* 0x000fec000383ffff */
[----:B------:R-:W-:Y:S05]  /*10c0*/  BSYNC.RECONVERGENT B2 ;  /* 0x0000000000027941 */ /* 0x000fea0003800200 */
.L_x_12:
[----:B------:R-:W5:Y:S02]  /*10d0*/  LDCU UR4, c[0x0][0x3a0] ;  /* 0x00007400ff0477ac */ /* 0x000f640008000800 */
[C---:B-----5:R-:W-:Y:S01]  /*10e0*/  ISETP.NE.AND P0, PT, R8.reuse, UR4, PT ;  /* 0x0000000408007c0c */ /* 0x060fe2000bf05270 */
[----:B------:R-:W-:-:S12]  /*10f0*/  VIADD R8, R8, 0x1 ;  /* 0x0000000108087836 */ /* 0x000fd80000000000 */
[----:B------:R-:W-:Y:S05]  /*1100*/  @P0 BRA `(.L_x_18) ;  /* 0xfffffff400480947 */ /* 0x000fea000383ffff */
[----:B------:R-:W-:Y:S05]  /*1110*/  BSYNC.RECONVERGENT B1 ;  /* 0x0000000000017941 */ /* 0x000fea0003800200 */
.L_x_9:
[----:B------:R-:W5:Y:S02]  /*1120*/  LDC.64 R6, c[0x0][0x390] ;  /* 0x0000e400ff067b82 */ /* 0x000f640000000a00 */
[----:B-----5:R-:W-:-:S05]  /*1130*/  IMAD.WIDE R6, R4, 0x30, R6 ;  /* 0x0000003004067825 */ /* 0x020fca00078e0206 */
[----:B------:R-:W5:Y:S04]  /*1140*/  LDG.E.64 R8, desc[UR6][R6.64] ;  /* 0x0000000606087981 */ /* 0x000f68000c1e1b00 */
[----:B0-23--:R-:W2:Y:S04]  /*1150*/  LDG.E.64 R10, desc[UR6][R6.64+0x10] ;  /* 0x00001006060a7981 */ /* 0x00dea8000c1e1b00 */
[----:B------:R-:W3:Y:S01]  /*1160*/  LDG.E.64 R12, desc[UR6][R6.64+0x8] ;  /* 0x00000806060c7981 */ /* 0x000ee2000c1e1b00 */
[----:B------:R-:W-:Y:S01]  /*1170*/  FSETP.GEU.AND P0, PT, R27, RZ, PT ;  /* 0x000000ff1b00720b */ /* 0x000fe20003f0e000 */
[----:B------:R-:W-:Y:S01]  /*1180*/  BSSY.RECONVERGENT B1, `(.L_x_19) ;  /* 0x00000a5000017945 */ /* 0x000fe20003800200 */
[----:B------:R-:W-:-:S02]  /*1190*/  FSETP.GEU.AND P1, PT, R18, RZ, PT ;  /* 0x000000ff1200720b */ /* 0x000fc40003f2e000 */
[----:B------:R-:W-:Y:S02]  /*11a0*/  FSEL R27, R27, RZ, P0 ;  /* 0x000000ff1b1b7208 */ /* 0x000fe40000000000 */
[C---:B------:R-:W-:Y:S02]  /*11b0*/  FSETP.GEU.AND P0, PT, R19.reuse, RZ, PT ;  /* 0x000000ff1300720b */ /* 0x040fe40003f0e000 */
[----:B------:R-:W-:Y:S02]  /*11c0*/  FSEL R18, R18, RZ, P1 ;  /* 0x000000ff12127208 */ /* 0x000fe40000800000 */
[----:B------:R-:W-:Y:S02]  /*11d0*/  FSETP.GEU.AND P1, PT, R0, RZ, PT ;  /* 0x000000ff0000720b */ /* 0x000fe40003f2e000 */
[----:B------:R-:W-:Y:S02]  /*11e0*/  FSEL R19, R19, RZ, P0 ;  /* 0x000000ff13137208 */ /* 0x000fe40000000000 */
[----:B----4-:R-:W-:-:S02]  /*11f0*/  FSETP.GEU.AND P2, PT, R2, RZ, PT ;  /* 0x000000ff0200720b */ /* 0x010fc40003f4e000 */
[----:B------:R-:W-:Y:S02]  /*1200*/  FSEL R0, R0, RZ, P1 ;  /* 0x000000ff00007208 */ /* 0x000fe40000800000 */
[C---:B-1----:R-:W-:Y:S02]  /*1210*/  FSETP.GEU.AND P0, PT, R3.reuse, RZ, PT ;  /* 0x000000ff0300720b */ /* 0x042fe40003f0e000 */
[----:B------:R-:W-:Y:S02]  /*1220*/  FSEL R2, R2, RZ, P2 ;  /* 0x000000ff02027208 */ /* 0x000fe40001000000 */
[----:B------:R-:W-:Y:S02]  /*1230*/  FSEL R3, R3, RZ, P0 ;  /* 0x000000ff03037208 */ /* 0x000fe40000000000 */
[----:B-----5:R-:W-:-:S04]  /*1240*/  SHF.R.U32.HI R14, RZ, 0x2, R9 ;  /* 0x00000002ff0e7819 */ /* 0x020fc80000011609 */
[----:B------:R-:W-:Y:S01]  /*1250*/  LOP3.LUT R9, R14, R9, RZ, 0x3c, !PT ;  /* 0x000000090e097212 */ /* 0x000fe200078e3cff */
[----:B--2---:R-:W-:Y:S02]  /*1260*/  IMAD.SHL.U32 R16, R11, 0x10, RZ ;  /* 0x000000100b107824 */ /* 0x004fe400078e00ff */
[----:B------:R-:W-:Y:S02]  /*1270*/  IMAD.MOV.U32 R15, RZ, RZ, R10 ;  /* 0x000000ffff0f7224 */ /* 0x000fe400078e000a */
[----:B------:R-:W-:Y:S02]  /*1280*/  IMAD.SHL.U32 R5, R9, 0x2, RZ ;  /* 0x0000000209057824 */ /* 0x000fe400078e00ff */
[----:B---3--:R-:W-:Y:S01]  /*1290*/  IMAD.MOV.U32 R14, RZ, RZ, R13 ;  /* 0x000000ffff0e7224 */ /* 0x008fe200078e000d */
[----:B------:R-:W-:Y:S01]  /*12a0*/  MOV R13, R12 ;  /* 0x0000000c000d7202 */ /* 0x000fe20000000f00 */
[----:B------:R-:W-:Y:S01]  /*12b0*/  VIADD R12, R8, 0x587c5 ;  /* 0x000587c5080c7836 */ /* 0x000fe20000000000 */
[----:B------:R-:W-:Y:S01]  /*12c0*/  LOP3.LUT R16, R11, R16, R5, 0x96, !PT ;  /* 0x000000100b107212 */ /* 0x000fe200078e9605 */
[----:B------:R-:W-:Y:S01]  /*12d0*/  FADD R5, RZ, R27 ;  /* 0x0000001bff057221 */ /* 0x000fe20000000000 */
[----:B------:R-:W-:Y:S01]  /*12e0*/  IMAD.MOV.U32 R8, RZ, RZ, R11 ;  /* 0x000000ffff087224 */ /* 0x000fe200078e000b */
[----:B------:R-:W-:Y:S01]  /*12f0*/  STG.E.64 desc[UR6][R6.64+0x8], R14 ;  /* 0x0000080e06007986 */ /* 0x000fe2000c101b06 */
[----:B------:R-:W-:Y:S01]  /*1300*/  LOP3.LUT R9, R16, R9, RZ, 0x3c, !PT ;  /* 0x0000000910097212 */ /* 0x000fe200078e3cff */
[----:B------:R-:W-:-:S02]  /*1310*/  FADD R10, R5, R18 ;  /* 0x00000012050a7221 */ /* 0x000fc40000000000 */
[----:B------:R-:W-:Y:S02]  /*1320*/  STG.E.64 desc[UR6][R6.64], R12 ;  /* 0x0000000c06007986 */ /* 0x000fe4000c101b06 */
[----:B------:R-:W-:Y:S02]  /*1330*/  FADD R5, R10, R19 ;  /* 0x000000130a057221 */ /* 0x000fe40000000000 */
[----:B------:R0:W-:Y:S02]  /*1340*/  STG.E.64 desc[UR6][R6.64+0x10], R8 ;  /* 0x0000100806007986 */ /* 0x0001e4000c101b06 */
[----:B------:R-:W-:-:S04]  /*1350*/  FADD R5, R5, R0 ;  /* 0x0000000005057221 */ /* 0x000fc80000000000 */
[----:B------:R-:W-:Y:S01]  /*1360*/  FADD R10, R5, R2 ;  /* 0x00000002050a7221 */ /* 0x000fe20000000000 */
[----:B------:R-:W-:-:S05]  /*1370*/  IMAD.IADD R5, R9, 0x1, R12 ;  /* 0x0000000109057824 */ /* 0x000fca00078e020c */
[----:B------:R-:W-:Y:S01]  /*1380*/  I2FP.F32.U32 R5, R5 ;  /* 0x0000000500057245 */ /* 0x000fe20000201000 */
[----:B0-----:R-:W-:Y:S01]  /*1390*/  FADD R6, R10, R3 ;  /* 0x000000030a067221 */ /* 0x001fe20000000000 */
[----:B------:R-:W-:-:S04]  /*13a0*/  IMAD.MOV.U32 R10, RZ, RZ, 0x2f800000 ;  /* 0x2f800000ff0a7424 */ /* 0x000fc800078e00ff */
[----:B------:R-:W-:Y:S01]  /*13b0*/  FSETP.GTU.AND P0, PT, R6, RZ, PT ;  /* 0x000000ff0600720b */ /* 0x000fe20003f0c000 */
[----:B------:R-:W-:-:S12]  /*13c0*/  FFMA R10, R5, R10, 1.1641532182693481445e-10 ;  /* 0x2f000000050a7423 */ /* 0x000fd8000000000a */
[----:B------:R-:W-:Y:S05]  /*13d0*/  @P0 BRA `(.L_x_20) ;  /* 0x0000000000500947 */ /* 0x000fea0003800000 */
[----:B------:R-:W-:Y:S01]  /*13e0*/  FSETP.GTU.AND P0, PT, R10, 0.16666667163372039795, PT ;  /* 0x3e2aaaab0a00780b */ /* 0x000fe20003f0c000 */
[----:B------:R-:W-:-:S12]  /*13f0*/  IMAD.MOV.U32 R5, RZ, RZ, 0x1 ;  /* 0x00000001ff057424 */ /* 0x000fd800078e00ff */
[----:B------:R-:W-:Y:S05]  /*1400*/  @!P0 BRA `(.L_x_21) ;  /* 0x0000000400f08947 */ /* 0x000fea0003800000 */
[----:B------:R-:W-:Y:S01]  /*1410*/  FSETP.GTU.AND P0, PT, R10, 0.3333333432674407959, PT ;  /* 0x3eaaaaab0a00780b */ /* 0x000fe20003f0c000 */
[----:B------:R-:W-:-:S12]  /*1420*/  IMAD.MOV.U32 R5, RZ, RZ, 0x2 ;  /* 0x00000002ff057424 */ /* 0x000fd800078e00ff */
[----:B------:R-:W-:Y:S05]  /*1430*/  @!P0 BRA `(.L_x_21) ;  /* 0x0000000400e48947 */ /* 0x000fea0003800000 */
[----:B------:R-:W-:Y:S01]  /*1440*/  FSETP.GTU.AND P0, PT, R10, 0.5, PT ;  /* 0x3f0000000a00780b */ /* 0x000fe20003f0c000 */
[----:B------:R-:W-:-:S12]  /*1450*/  IMAD.MOV.U32 R5, RZ, RZ, 0x3 ;  /* 0x00000003ff057424 */ /* 0x000fd800078e00ff */
[----:B------:R-:W-:Y:S05]  /*1460*/  @!P0 BRA `(.L_x_21) ;  /* 0x0000000400d88947 */ /* 0x000fea0003800000 */
[----:B------:R-:W-:Y:S01]  /*1470*/  FSETP.GTU.AND P0, PT, R10, 0.6666666865348815918, PT ;  /* 0x3f2aaaab0a00780b */ /* 0x000fe20003f0c000 */
[----:B------:R-:W-:-:S12]  /*1480*/  IMAD.MOV.U32 R5, RZ, RZ, 0x4 ;  /* 0x00000004ff057424 */ /* 0x000fd800078e00ff */
[----:B------:R-:W-:Y:S05]  /*1490*/  @!P0 BRA `(.L_x_21) ;  /* 0x0000000400cc8947 */ /* 0x000fea0003800000 */
[----:B------:R-:W-:Y:S01]  /*14a0*/  FSETP.GTU.AND P0, PT, R10, 0.83333337306976318359, PT ;  /* 0x3f5555560a00780b */ /* 0x000fe20003f0c000 */
[----:B------:R-:W-:-:S12]  /*14b0*/  IMAD.MOV.U32 R5, RZ, RZ, 0x5 ;  /* 0x00000005ff057424 */ /* 0x000fd800078e00ff */
[----:B------:R-:W-:Y:S05]  /*14c0*/  @!P0 BRA `(.L_x_21) ;  /* 0x0000000400c08947 */ /* 0x000fea0003800000 */
[----:B------:R-:W-:Y:S01]  /*14d0*/  FSETP.GTU.AND P0, PT, R10, 1, PT ;  /* 0x3f8000000a00780b */ /* 0x000fe20003f0c000 */
[----:B------:R-:W-:-:S12]  /*14e0*/  IMAD.MOV.U32 R5, RZ, RZ, 0x6 ;  /* 0x00000006ff057424 */ /* 0x000fd800078e00ff */
[----:B------:R-:W-:Y:S05]  /*14f0*/  @!P0 BRA `(.L_x_21) ;  /* 0x0000000400b48947 */ /* 0x000fea0003800000 */
[----:B------:R-:W-:Y:S01]  /*1500*/  PRMT R5, RZ, 0x7610, R5 ;  /* 0x00007610ff057816 */ /* 0x000fe20000000005 */
[----:B------:R-:W-:Y:S06]  /*1510*/  BRA `(.L_x_21) ;  /* 0x0000000400ac7947 */ /* 0x000fec0003800000 */
.L_x_20:
[----:B------:R-:W0:Y:S01]  /*1520*/  MUFU.RCP R5, R6 ;  /* 0x0000000600057308 */ /* 0x000e220000001000 */
[----:B------:R-:W-:Y:S07]  /*1530*/  BSSY.RECONVERGENT B2, `(.L_x_22) ;  /* 0x000000b000027945 */ /* 0x000fee0003800200 */
[----:B------:R-:W1:Y:S01]  /*1540*/  FCHK P0, R27, R6 ;  /* 0x000000061b007302 */ /* 0x000e620000000000 */
[----:B0-----:R-:W-:-:S04]  /*1550*/  FFMA R8, -R6, R5, 1 ;  /* 0x3f80000006087423 */ /* 0x001fc80000000105 */
[----:B------:R-:W-:-:S04]  /*1560*/  FFMA R8, R5, R8, R5 ;  /* 0x0000000805087223 */ /* 0x000fc80000000005 */
[----:B------:R-:W-:-:S04]  /*1570*/  FFMA R5, R27, R8, RZ ;  /* 0x000000081b057223 */ /* 0x000fc800000000ff */
[----:B------:R-:W-:-:S04]  /*1580*/  FFMA R7, -R6, R5, R27 ;  /* 0x0000000506077223 */ /* 0x000fc8000000011b */
[----:B------:R-:W-:Y:S01]  /*1590*/  FFMA R7, R8, R7, R5 ;  /* 0x0000000708077223 */ /* 0x000fe20000000005 */
[----:B-1----:R-:W-:Y:S06]  /*15a0*/  @!P0 BRA `(.L_x_23) ;  /* 0x00000000000c8947 */ /* 0x002fec0003800000 */
[----:B------:R-:W-:-:S07]  /*15b0*/  MOV R8, 0x15d0 ;  /* 0x000015d000087802 */ /* 0x000fce0000000f00 */
[----:B------:R-:W-:Y:S05]  /*15c0*/  CALL.REL.NOINC `($__internal_0_$__cuda_sm3x_div_rn_noftz_f32_slowpath) ;  /* 0x0000000400987944 */ /* 0x000fea0003c00000 */
[----:B------:R-:W-:-:S07]  /*15d0*/  IMAD.MOV.U32 R7, RZ, RZ, R5 ;  /* 0x000000ffff077224 */ /* 0x000fce00078e0005 */
.L_x_23:
[----:B------:R-:W-:Y:S05]  /*15e0*/  BSYNC.RECONVERGENT B2 ;  /* 0x0000000000027941 */ /* 0x000fea0003800200 */
.L_x_22:
[----:B------:R-:W-:Y:S01]  /*15f0*/  FSETP.GTU.AND P0, PT, R10, R7, PT ;  /* 0x000000070a00720b */ /* 0x000fe20003f0c000 */
[----:B------:R-:W-:-:S12]  /*1600*/  IMAD.MOV.U32 R5, RZ, RZ, 0x1 ;  /* 0x00000001ff057424 */ /* 0x000fd800078e00ff */
[----:B------:R-:W-:Y:S05]  /*1610*/  @!P0 BRA `(.L_x_21) ;  /* 0x00000004006c8947 */ /* 0x000fea0003800000 */
[----:B------:R-:W0:Y:S01]  /*1620*/  MUFU.RCP R5, R6 ;  /* 0x0000000600057308 */ /* 0x000e220000001000 */
[----:B------:R-:W-:Y:S01]  /*1630*/  BSSY.RECONVERGENT B2, `(.L_x_24) ;  /* 0x000000d000027945 */ /* 0x000fe20003800200 */
[----:B------:R-:W-:-:S06]  /*1640*/  FADD R7, RZ, R7 ;  /* 0x00000007ff077221 */ /* 0x000fcc0000000000 */
[----:B------:R-:W1:Y:S01]  /*1650*/  FCHK P0, R18, R6 ;  /* 0x0000000612007302 */ /* 0x000e620000000000 */
[----:B0-----:R-:W-:-:S04]  /*1660*/  FFMA R8, -R6, R5, 1 ;  /* 0x3f80000006087423 */ /* 0x001fc80000000105 */
[----:B------:R-:W-:-:S04]  /*1670*/  FFMA R12, R5, R8, R5 ;  /* 0x00000008050c7223 */ /* 0x000fc80000000005 */
[----:B------:R-:W-:-:S04]  /*1680*/  FFMA R5, R18, R12, RZ ;  /* 0x0000000c12057223 */ /* 0x000fc800000000ff */
[----:B------:R-:W-:-:S04]  /*1690*/  FFMA R8, -R6, R5, R18 ;  /* 0x0000000506087223 */ /* 0x000fc80000000112 */
[----:B------:R-:W-:Y:S01]  /*16a0*/  FFMA R8, R12, R8, R5 ;  /* 0x000000080c087223 */ /* 0x000fe20000000005 */
[----:B-1----:R-:W-:Y:S06]  /*16b0*/  @!P0 BRA `(.L_x_25) ;  /* 0x0000000000108947 */ /* 0x002fec0003800000 */
[----:B------:R-:W-:Y:S01]  /*16c0*/  IMAD.MOV.U32 R27, RZ, RZ, R18 ;  /* 0x000000ffff1b7224 */ /* 0x000fe200078e0012 */
[----:B------:R-:W-:-:S07]  /*16d0*/  MOV R8, 0x16f0 ;  /* 0x000016f000087802 */ /* 0x000fce0000000f00 */
[----:B------:R-:W-:Y:S05]  /*16e0*/  CALL.REL.NOINC `($__internal_0_$__cuda_sm3x_div_rn_noftz_f32_slowpath) ;  /* 0x0000000400507944 */ /* 0x000fea0003c00000 */
[----:B------:R-:W-:-:S07]  /*16f0*/  IMAD.MOV.U32 R8, RZ, RZ, R5 ;  /* 0x000000ffff087224 */ /* 0x000fce00078e0005 */
.L_x_25:
[----:B------:R-:W-:Y:S05]  /*1700*/  BSYNC.RECONVERGENT B2 ;  /* 0x0000000000027941 */ /* 0x000fea0003800200 */
.L_x_24:
[----:B------:R-:W-:Y:S01]  /*1710*/  FADD R7, R7, R8 ;  /* 0x0000000807077221 */ /* 0x000fe20000000000 */
[----:B------:R-:W-:-:S04]  /*1720*/  IMAD.MOV.U32 R5, RZ, RZ, 0x2 ;  /* 0x00000002ff057424 */ /* 0x000fc800078e00ff */
[----:B------:R-:W-:-:S13]  /*1730*/  FSETP.GTU.AND P0, PT, R10, R7, PT ;  /* 0x000000070a00720b */ /* 0x000fda0003f0c000 */
[----:B------:R-:W-:Y:S05]  /*1740*/  @!P0 BRA `(.L_x_21) ;  /* 0x0000000400208947 */ /* 0x000fea0003800000 */
        /* <DEDUP_REMOVED lines=13> */
.L_x_27:
[----:B------:R-:W-:Y:S05]  /*1820*/  BSYNC.RECONVERGENT B2 ;  /* 0x0000000000027941 */ /* 0x000fea0003800200 */
.L_x_26:
        /* <DEDUP_REMOVED lines=17> */
.L_x_29:
[----:B------:R-:W-:Y:S05]  /*1940*/  BSYNC.RECONVERGENT B2 ;  /* 0x0000000000027941 */ /* 0x000fea0003800200 */
.L_x_28:
        /* <DEDUP_REMOVED lines=16> */
[----:B------:R-:W-:-:S07]  /*1a50*/  MOV R0, R5 ;  /* 0x0000000500007202 */ /* 0x000fce0000000f00 */
.L_x_31:
[----:B------:R-:W-:Y:S05]  /*1a60*/  BSYNC.RECONVERGENT B2 ;  /* 0x0000000000027941 */ /* 0x000fea0003800200 */
.L_x_30:
        /* <DEDUP_REMOVED lines=17> */
.L_x_33:
[----:B------:R-:W-:Y:S05]  /*1b80*/  BSYNC.RECONVERGENT B2 ;  /* 0x0000000000027941 */ /* 0x000fea0003800200 */
.L_x_32:
[----:B------:R-:W-:Y:S01]  /*1b90*/  FADD R7, R7, R0 ;  /* 0x0000000007077221 */ /* 0x000fe20000000000 */
[----:B------:R-:W-:-:S04]  /*1ba0*/  IMAD.MOV.U32 R5, RZ, RZ, 0x6 ;  /* 0x00000006ff057424 */ /* 0x000fc800078e00ff */
[----:B------:R-:W-:-:S13]  /*1bb0*/  FSETP.GTU.AND P0, PT, R10, R7, PT ;  /* 0x000000070a00720b */ /* 0x000fda0003f0c000 */
[----:B------:R-:W-:-:S07]  /*1bc0*/  @P0 PRMT R5, RZ, 0x7610, R5 ;  /* 0x00007610ff050816 */ /* 0x000fce0000000005 */
.L_x_21:
[----:B------:R-:W-:Y:S05]  /*1bd0*/  BSYNC.RECONVERGENT B1 ;  /* 0x0000000000017941 */ /* 0x000fea0003800200 */
.L_x_19:
[----:B------:R-:W0:Y:S02]  /*1be0*/  LDCU.64 UR4, c[0x0][0x388] ;  /* 0x00007100ff0477ac */ /* 0x000e240008000a00 */
[----:B0-----:R-:W-:-:S04]  /*1bf0*/  IADD3 R2, P0, PT, R4, UR4, RZ ;  /* 0x0000000404027c10 */ /* 0x001fc8000ff1e0ff */
[----:B------:R-:W-:-:S05]  /*1c00*/  LEA.HI.X.SX32 R3, R4, UR5, 0x1, P0 ;  /* 0x0000000504037c11 */ /* 0x000fca00080f0eff */
[----:B------:R-:W-:Y:S01]  /*1c10*/  STG.E.U8 desc[UR6][R2.64], R5 ;  /* 0x0000000502007986 */ /* 0x000fe2000c101106 */
[----:B------:R-:W-:Y:S05]  /*1c20*/  EXIT ;  /* 0x000000000000794d */ /* 0x000fea0003800000 */
        .weak           $__internal_0_$__cuda_sm3x_div_rn_noftz_f32_slowpath
        .type           $__internal_0_$__cuda_sm3x_div_rn_noftz_f32_slowpath,@function
        .size           $__internal_0_$__cuda_sm3x_div_rn_noftz_f32_slowpath,(.L_x_55 - $__internal_0_$__cuda_sm3x_div_rn_noftz_f32_slowpath)
$__internal_0_$__cuda_sm3x_div_rn_noftz_f32_slowpath:
[--C-:B------:R-:W-:Y:S01]  /*1c30*/  SHF.R.U32.HI R9, RZ, 0x17, R6.reuse ;  /* 0x00000017ff097819 */ /* 0x100fe20000011606 */
[----:B------:R-:W-:Y:S01]  /*1c40*/  BSSY.RECONVERGENT B3, `(.L_x_34) ;  /* 0x0000063000037945 */ /* 0x000fe20003800200 */
[----:B------:R-:W-:Y:S01]  /*1c50*/  SHF.R.U32.HI R5, RZ, 0x17, R27 ;  /* 0x00000017ff057819 */ /* 0x000fe2000001161b */
[----:B------:R-:W-:Y:S01]  /*1c60*/  IMAD.MOV.U32 R12, RZ, RZ, R6 ;  /* 0x000000ffff0c7224 */ /* 0x000fe200078e0006 */
[----:B------:R-:W-:Y:S02]  /*1c70*/  LOP3.LUT R9, R9, 0xff, RZ, 0xc0, !PT ;  /* 0x000000ff09097812 */ /* 0x000fe400078ec0ff */
[----:B------:R-:W-:-:S03]  /*1c80*/  LOP3.LUT R16, R5, 0xff, RZ, 0xc0, !PT ;  /* 0x000000ff05107812 */ /* 0x000fc600078ec0ff */
[----:B------:R-:W-:Y:S02]  /*1c90*/  VIADD R13, R9, 0xffffffff ;  /* 0xffffffff090d7836 */ /* 0x000fe40000000000 */
[----:B------:R-:W-:-:S03]  /*1ca0*/  VIADD R5, R16, 0xffffffff ;  /* 0xffffffff10057836 */ /* 0x000fc60000000000 */
[----:B------:R-:W-:-:S04]  /*1cb0*/  ISETP.GT.U32.AND P0, PT, R13, 0xfd, PT ;  /* 0x000000fd0d00780c */ /* 0x000fc80003f04070 */
[----:B------:R-:W-:-:S13]  /*1cc0*/  ISETP.GT.U32.OR P0, PT, R5, 0xfd, P0 ;  /* 0x000000fd0500780c */ /* 0x000fda0000704470 */
[----:B------:R-:W-:Y:S01]  /*1cd0*/  @!P0 IMAD.MOV.U32 R11, RZ, RZ, RZ ;  /* 0x000000ffff0b8224 */ /* 0x000fe200078e00ff */
[----:B------:R-:W-:Y:S06]  /*1ce0*/  @!P0 BRA `(.L_x_35) ;  /* 0x00000000005c8947 */ /* 0x000fec0003800000 */
[----:B------:R-:W-:Y:S02]  /*1cf0*/  FSETP.GTU.FTZ.AND P0, PT, |R27|, +INF , PT ;  /* 0x7f8000001b00780b */ /* 0x000fe40003f1c200 */
[----:B------:R-:W-:-:S04]  /*1d00*/  FSETP.GTU.FTZ.AND P1, PT, |R6|, +INF , PT ;  /* 0x7f8000000600780b */ /* 0x000fc80003f3c200 */
[----:B------:R-:W-:-:S13]  /*1d10*/  PLOP3.LUT P0, PT, P0, P1, PT, 0xf8, 0x8f ;  /* 0x00000000008f781c */ /* 0x000fda0000703f70 */
[----:B------:R-:W-:Y:S05]  /*1d20*/  @P0 BRA `(.L_x_36) ;  /* 0x00000004004c0947 */ /* 0x000fea0003800000 */
[----:B------:R-:W-:-:S13]  /*1d30*/  LOP3.LUT P0, RZ, R12, 0x7fffffff, R27, 0xc8, !PT ;  /* 0x7fffffff0cff7812 */ /* 0x000fda000780c81b */
[----:B------:R-:W-:Y:S05]  /*1d40*/  @!P0 BRA `(.L_x_37) ;  /* 0x00000004003c8947 */ /* 0x000fea0003800000 */
[C---:B------:R-:W-:Y:S02]  /*1d50*/  FSETP.NEU.FTZ.AND P0, PT, |R27|.reuse, +INF , PT ;  /* 0x7f8000001b00780b */ /* 0x040fe40003f1d200 */
[----:B------:R-:W-:Y:S02]  /*1d60*/  FSETP.NEU.FTZ.AND P2, PT, |R6|, +INF , PT ;  /* 0x7f8000000600780b */ /* 0x000fe40003f5d200 */
[----:B------:R-:W-:-:S11]  /*1d70*/  FSETP.NEU.FTZ.AND P1, PT, |R27|, +INF , PT ;  /* 0x7f8000001b00780b */ /* 0x000fd60003f3d200 */
[----:B------:R-:W-:Y:S05]  /*1d80*/  @!P2 BRA !P0, `(.L_x_37) ;  /* 0x00000004002ca947 */ /* 0x000fea0004000000 */
[----:B------:R-:W-:-:S04]  /*1d90*/  LOP3.LUT P0, RZ, R27, 0x7fffffff, RZ, 0xc0, !PT ;  /* 0x7fffffff1bff7812 */ /* 0x000fc8000780c0ff */
[----:B------:R-:W-:-:S13]  /*1da0*/  PLOP3.LUT P0, PT, P2, P0, PT, 0x2f, 0xf2 ;  /* 0x0000000000f2781c */ /* 0x000fda0001700577 */
[----:B------:R-:W-:Y:S05]  /*1db0*/  @P0 BRA `(.L_x_38) ;  /* 0x0000000400180947 */ /* 0x000fea0003800000 */
[----:B------:R-:W-:-:S04]  /*1dc0*/  LOP3.LUT P0, RZ, R12, 0x7fffffff, RZ, 0xc0, !PT ;  /* 0x7fffffff0cff7812 */ /* 0x000fc8000780c0ff */
[----:B------:R-:W-:-:S13]  /*1dd0*/  PLOP3.LUT P0, PT, P1, P0, PT, 0x2f, 0xf2 ;  /* 0x0000000000f2781c */ /* 0x000fda0000f00577 */
[----:B------:R-:W-:Y:S05]  /*1de0*/  @P0 BRA `(.L_x_39) ;  /* 0x0000000400000947 */ /* 0x000fea0003800000 */
[----:B------:R-:W-:Y:S02]  /*1df0*/  ISETP.GE.AND P0, PT, R5, RZ, PT ;  /* 0x000000ff0500720c */ /* 0x000fe40003f06270 */
[----:B------:R-:W-:-:S11]  /*1e00*/  ISETP.GE.AND P1, PT, R13, RZ, PT ;  /* 0x000000ff0d00720c */ /* 0x000fd60003f26270 */
[----:B------:R-:W-:Y:S02]  /*1e10*/  @P0 IMAD.MOV.U32 R11, RZ, RZ, RZ ;  /* 0x000000ffff0b0224 */ /* 0x000fe400078e00ff */
[----:B------:R-:W-:Y:S01]  /*1e20*/  @!P0 FFMA R27, R27, 1.84467440737095516160e+19, RZ ;  /* 0x5f8000001b1b8823 */ /* 0x000fe200000000ff */
[----:B------:R-:W-:Y:S02]  /*1e30*/  @!P0 IMAD.MOV.U32 R11, RZ, RZ, -0x40 ;  /* 0xffffffc0ff0b8424 */ /* 0x000fe400078e00ff */
[----:B------:R-:W-:Y:S02]  /*1e40*/  @!P1 FFMA R12, R6, 1.84467440737095516160e+19, RZ ;  /* 0x5f800000060c9823 */ /* 0x000fe400000000ff */
[----:B------:R-:W-:-:S07]  /*1e50*/  @!P1 VIADD R11, R11, 0x40 ;  /* 0x000000400b0b9836 */ /* 0x000fce0000000000 */
.L_x_35:
[----:B------:R-:W-:Y:S01]  /*1e60*/  LEA R5, R9, 0xc0800000, 0x17 ;  /* 0xc080000009057811 */ /* 0x000fe200078eb8ff */
[----:B------:R-:W-:Y:S01]  /*1e70*/  VIADD R16, R16, 0xffffff81 ;  /* 0xffffff8110107836 */ /* 0x000fe20000000000 */
[----:B------:R-:W-:Y:S03]  /*1e80*/  BSSY.RECONVERGENT B4, `(.L_x_40) ;  /* 0x0000035000047945 */ /* 0x000fe60003800200 */
[----:B------:R-:W-:Y:S02]  /*1e90*/  IMAD.IADD R15, R12, 0x1, -R5 ;  /* 0x000000010c0f7824 */ /* 0x000fe400078e0a05 */
[C---:B------:R-:W-:Y:S01]  /*1ea0*/  IMAD R5, R16.reuse, -0x800000, R27 ;  /* 0xff80000010057824 */ /* 0x040fe200078e021b */
[----:B------:R-:W-:Y:S01]  /*1eb0*/  IADD3 R16, PT, PT, R16, 0x7f, -R9 ;  /* 0x0000007f10107810 */ /* 0x000fe20007ffe809 */
[----:B------:R-:W0:Y:S01]  /*1ec0*/  MUFU.RCP R12, R15 ;  /* 0x0000000f000c7308 */ /* 0x000e220000001000 */
[----:B------:R-:W-:-:S03]  /*1ed0*/  FADD.FTZ R14, -R15, -RZ ;  /* 0x800000ff0f0e7221 */ /* 0x000fc60000010100 */
[----:B------:R-:W-:Y:S02]  /*1ee0*/  IMAD.IADD R16, R16, 0x1, R11 ;  /* 0x0000000110107824 */ /* 0x000fe400078e020b */
[----:B0-----:R-:W-:-:S04]  /*1ef0*/  FFMA R13, R12, R14, 1 ;  /* 0x3f8000000c0d7423 */ /* 0x001fc8000000000e */
[----:B------:R-:W-:-:S04]  /*1f00*/  FFMA R12, R12, R13, R12 ;  /* 0x0000000d0c0c7223 */ /* 0x000fc8000000000c */
[----:B------:R-:W-:-:S04]  /*1f10*/  FFMA R13, R5, R12, RZ ;  /* 0x0000000c050d7223 */ /* 0x000fc800000000ff */
[----:B------:R-:W-:-:S04]  /*1f20*/  FFMA R17, R14, R13, R5 ;  /* 0x0000000d0e117223 */ /* 0x000fc80000000005 */
[----:B------:R-:W-:-:S04]  /*1f30*/  FFMA R13, R12, R17, R13 ;  /* 0x000000110c0d7223 */ /* 0x000fc8000000000d */
[----:B------:R-:W-:-:S04]  /*1f40*/  FFMA R14, R14, R13, R5 ;  /* 0x0000000d0e0e7223 */ /* 0x000fc80000000005 */
[----:B------:R-:W-:-:S05]  /*1f50*/  FFMA R5, R12, R14, R13 ;  /* 0x0000000e0c057223 */ /* 0x000fca000000000d */
[----:B------:R-:W-:-:S04]  /*1f60*/  SHF.R.U32.HI R9, RZ, 0x17, R5 ;  /* 0x00000017ff097819 */ /* 0x000fc80000011605 */
[----:B------:R-:W-:-:S05]  /*1f70*/  LOP3.LUT R9, R9, 0xff, RZ, 0xc0, !PT ;  /* 0x000000ff09097812 */ /* 0x000fca00078ec0ff */
[----:B------:R-:W-:-:S04]  /*1f80*/  IMAD.IADD R15, R9, 0x1, R16 ;  /* 0x00000001090f7824 */ /* 0x000fc800078e0210 */
[----:B------:R-:W-:-:S05]  /*1f90*/  VIADD R9, R15, 0xffffffff ;  /* 0xffffffff0f097836 */ /* 0x000fca0000000000 */
[----:B------:R-:W-:-:S13]  /*1fa0*/  ISETP.GE.U32.AND P0, PT, R9, 0xfe, PT ;  /* 0x000000fe0900780c */ /* 0x000fda0003f06070 */
[----:B------:R-:W-:Y:S05]  /*1fb0*/  @!P0 BRA `(.L_x_41) ;  /* 0x0000000000808947 */ /* 0x000fea0003800000 */
[----:B------:R-:W-:-:S13]  /*1fc0*/  ISETP.GT.AND P0, PT, R15, 0xfe, PT ;  /* 0x000000fe0f00780c */ /* 0x000fda0003f04270 */
[----:B------:R-:W-:Y:S05]  /*1fd0*/  @P0 BRA `(.L_x_42) ;  /* 0x00000000006c0947 */ /* 0x000fea0003800000 */
[----:B------:R-:W-:-:S13]  /*1fe0*/  ISETP.GE.AND P0, PT, R15, 0x1, PT ;  /* 0x000000010f00780c */ /* 0x000fda0003f06270 */
[----:B------:R-:W-:Y:S05]  /*1ff0*/  @P0 BRA `(.L_x_43) ;  /* 0x0000000000740947 */ /* 0x000fea0003800000 */
[----:B------:R-:W-:Y:S02]  /*2000*/  ISETP.GE.AND P0, PT, R15, -0x18, PT ;  /* 0xffffffe80f00780c */ /* 0x000fe40003f06270 */
[----:B------:R-:W-:-:S11]  /*2010*/  LOP3.LUT R5, R5, 0x80000000, RZ, 0xc0, !PT ;  /* 0x8000000005057812 */ /* 0x000fd600078ec0ff */
[----:B------:R-:W-:Y:S05]  /*2020*/  @!P0 BRA `(.L_x_43) ;  /* 0x0000000000688947 */ /* 0x000fea0003800000 */
[CCC-:B------:R-:W-:Y:S01]  /*2030*/  FFMA.RZ R9, R12.reuse, R14.reuse, R13.reuse ;  /* 0x0000000e0c097223 */ /* 0x1c0fe2000000c00d */
[C---:B------:R-:W-:Y:S02]  /*2040*/  ISETP.NE.AND P2, PT, R15.reuse, RZ, PT ;  /* 0x000000ff0f00720c */ /* 0x040fe40003f45270 */
[----:B------:R-:W-:Y:S02]  /*2050*/  ISETP.NE.AND P1, PT, R15, RZ, PT ;  /* 0x000000ff0f00720c */ /* 0x000fe40003f25270 */
[----:B------:R-:W-:Y:S01]  /*2060*/  LOP3.LUT R11, R9, 0x7fffff, RZ, 0xc0, !PT ;  /* 0x007fffff090b7812 */ /* 0x000fe200078ec0ff */
[CCC-:B------:R-:W-:Y:S01]  /*2070*/  FFMA.RP R9, R12.reuse, R14.reuse, R13.reuse ;  /* 0x0000000e0c097223 */ /* 0x1c0fe2000000800d */
[----:B------:R-:W-:Y:S01]  /*2080*/  FFMA.RM R12, R12, R14, R13 ;  /* 0x0000000e0c0c7223 */ /* 0x000fe2000000400d */
[----:B------:R-:W-:Y:S01]  /*2090*/  VIADD R14, R15, 0x20 ;  /* 0x000000200f0e7836 */ /* 0x000fe20000000000 */
[----:B------:R-:W-:Y:S01]  /*20a0*/  LOP3.LUT R11, R11, 0x800000, RZ, 0xfc, !PT ;  /* 0x008000000b0b7812 */ /* 0x000fe200078efcff */
[----:B------:R-:W-:-:S02]  /*20b0*/  IMAD.MOV R13, RZ, RZ, -R15 ;  /* 0x000000ffff0d7224 */ /* 0x000fc400078e0a0f */
[----:B------:R-:W-:Y:S02]  /*20c0*/  FSETP.NEU.FTZ.AND P0, PT, R9, R12, PT ;  /* 0x0000000c0900720b */ /* 0x000fe40003f1d000 */
[----:B------:R-:W-:Y:S02]  /*20d0*/  SHF.L.U32 R14, R11, R14, RZ ;  /* 0x0000000e0b0e7219 */ /* 0x000fe400000006ff */
[----:B------:R-:W-:Y:S02]  /*20e0*/  SEL R12, R13, RZ, P2 ;  /* 0x000000ff0d0c7207 */ /* 0x000fe40001000000 */
[----:B------:R-:W-:Y:S02]  /*20f0*/  ISETP.NE.AND P1, PT, R14, RZ, P1 ;  /* 0x000000ff0e00720c */ /* 0x000fe40000f25270 */
[----:B------:R-:W-:Y:S02]  /*2100*/  SHF.R.U32.HI R12, RZ, R12, R11 ;  /* 0x0000000cff0c7219 */ /* 0x000fe4000001160b */
[----:B------:R-:W-:-:S02]  /*2110*/  PLOP3.LUT P0, PT, P0, P1, PT, 0xf8, 0x8f ;  /* 0x00000000008f781c */ /* 0x000fc40000703f70 */
[----:B------:R-:W-:Y:S02]  /*2120*/  SHF.R.U32.HI R14, RZ, 0x1, R12 ;  /* 0x00000001ff0e7819 */ /* 0x000fe4000001160c */
[----:B------:R-:W-:-:S04]  /*2130*/  SEL R9, RZ, 0x1, !P0 ;  /* 0x00000001ff097807 */ /* 0x000fc80004000000 */
[----:B------:R-:W-:-:S04]  /*2140*/  LOP3.LUT R9, R9, 0x1, R14, 0xf8, !PT ;  /* 0x0000000109097812 */ /* 0x000fc800078ef80e */
[----:B------:R-:W-:-:S05]  /*2150*/  LOP3.LUT R9, R9, R12, RZ, 0xc0, !PT ;  /* 0x0000000c09097212 */ /* 0x000fca00078ec0ff */
[----:B------:R-:W-:-:S05]  /*2160*/  IMAD.IADD R14, R14, 0x1, R9 ;  /* 0x000000010e0e7824 */ /* 0x000fca00078e0209 */
[----:B------:R-:W-:Y:S01]  /*2170*/  LOP3.LUT R5, R14, R5, RZ, 0xfc, !PT ;  /* 0x000000050e057212 */ /* 0x000fe200078efcff */
[----:B------:R-:W-:Y:S06]  /*2180*/  BRA `(.L_x_43) ;  /* 0x0000000000107947 */ /* 0x000fec0003800000 */
.L_x_42:
[----:B------:R-:W-:-:S04]  /*2190*/  LOP3.LUT R5, R5, 0x80000000, RZ, 0xc0, !PT ;  /* 0x8000000005057812 */ /* 0x000fc800078ec0ff */
[----:B------:R-:W-:Y:S01]  /*21a0*/  LOP3.LUT R5, R5, 0x7f800000, RZ, 0xfc, !PT ;  /* 0x7f80000005057812 */ /* 0x000fe200078efcff */
[----:B------:R-:W-:Y:S06]  /*21b0*/  BRA `(.L_x_43) ;  /* 0x0000000000047947 */ /* 0x000fec0003800000 */
.L_x_41:
[----:B------:R-:W-:-:S07]  /*21c0*/  IMAD R5, R16, 0x800000, R5 ;  /* 0x0080000010057824 */ /* 0x000fce00078e0205 */
.L_x_43:
[----:B------:R-:W-:Y:S05]  /*21d0*/  BSYNC.RECONVERGENT B4 ;  /* 0x0000000000047941 */ /* 0x000fea0003800200 */
.L_x_40:
[----:B------:R-:W-:Y:S05]  /*21e0*/  BRA `(.L_x_44) ;  /* 0x0000000000207947 */ /* 0x000fea0003800000 */
.L_x_39:
[----:B------:R-:W-:-:S04]  /*21f0*/  LOP3.LUT R5, R12, 0x80000000, R27, 0x48, !PT ;  /* 0x800000000c057812 */ /* 0x000fc800078e481b */
[----:B------:R-:W-:Y:S01]  /*2200*/  LOP3.LUT R5, R5, 0x7f800000, RZ, 0xfc, !PT ;  /* 0x7f80000005057812 */ /* 0x000fe200078efcff */
[----:B------:R-:W-:Y:S06]  /*2210*/  BRA `(.L_x_44) ;  /* 0x0000000000147947 */ /* 0x000fec0003800000 */
.L_x_38:
[----:B------:R-:W-:Y:S01]  /*2220*/  LOP3.LUT R5, R12, 0x80000000, R27, 0x48, !PT ;  /* 0x800000000c057812 */ /* 0x000fe200078e481b */
[----:B------:R-:W-:Y:S06]  /*2230*/  BRA `(.L_x_44) ;  /* 0x00000000000c7947 */ /* 0x000fec0003800000 */
.L_x_37:
[----:B------:R-:W0:Y:S01]  /*2240*/  MUFU.RSQ R5, -QNAN ;  /* 0xffc0000000057908 */ /* 0x000e220000001400 */
[----:B------:R-:W-:Y:S05]  /*2250*/  BRA `(.L_x_44) ;  /* 0x0000000000047947 */ /* 0x000fea0003800000 */
.L_x_36:
[----:B------:R-:W-:-:S07]  /*2260*/  FADD.FTZ R5, R27, R6 ;  /* 0x000000061b057221 */ /* 0x000fce0000010000 */
.L_x_44:
[----:B------:R-:W-:Y:S05]  /*2270*/  BSYNC.RECONVERGENT B3 ;  /* 0x0000000000037941 */ /* 0x000fea0003800200 */
.L_x_34:
[----:B------:R-:W-:-:S04]  /*2280*/  IMAD.MOV.U32 R9, RZ, RZ, 0x0 ;  /* 0x00000000ff097424 */ /* 0x000fc800078e00ff */
[----:B0-----:R-:W-:Y:S05]  /*2290*/  RET.REL.NODEC R8 `(biome_step) ;  /* 0xffffffdc08587950 */ /* 0x001fea0003c3ffff */
.L_x_45:
[----:B------:R-:W-:-:S00]  /*22a0*/  BRA `(.L_x_45) ;  /* 0xfffffffc00fc7947 */ /* 0x000fc0000383ffff */
[----:B------:R-:W-:-:S00]  /*22b0*/  NOP ;  /* 0x0000000000007918 */ /* 0x000fc00000000000 */
        /* <DEDUP_REMOVED lines=12> */
.L_x_55:


//--------------------- .text.setup_rand          --------------------------
	.section	.text.setup_rand,"ax",@progbits
	.align	128
        .global         setup_rand
        .type           setup_rand,@function
        .size           setup_rand,(.L_x_57 - setup_rand)
        .other          setup_rand,@"STO_CUDA_ENTRY STV_DEFAULT"
setup_rand:
.text.setup_rand:
[----:B------:R-:W-:Y:S01]  /*0000*/  LDC R1, c[0x0][0x37c] ;  /* 0x0000df00ff017b82 */ /* 0x000fe20000000800 */
[----:B------:R-:W0:Y:S07]  /*0010*/  S2R R0, SR_TID.X ;  /* 0x0000000000007919 */ /* 0x000e2e0000002100 */
[----:B------:R-:W0:Y:S01]  /*0020*/  S2UR UR6, SR_CTAID.X ;  /* 0x00000000000679c3 */ /* 0x000e220000002500 */
[----:B------:R-:W1:Y:S01]  /*0030*/  LDCU UR4, c[0x0][0x390] ;  /* 0x00007200ff0477ac */ /* 0x000e620008000800 */
[----:B------:R-:W1:Y:S06]  /*0040*/  LDCU UR5, c[0x0][0x38c] ;  /* 0x00007180ff0577ac */ /* 0x000e6c0008000800 */
[----:B------:R-:W0:Y:S01]  /*0050*/  LDC R13, c[0x0][0x360] ;  /* 0x0000d800ff0d7b82 */ /* 0x000e220000000800 */
[----:B-1----:R-:W-:Y:S01]  /*0060*/  UIMAD UR4, UR4, UR5, URZ ;  /* 0x00000005040472a4 */ /* 0x002fe2000f8e02ff */
[----:B0-----:R-:W-:-:S05]  /*0070*/  IMAD R13, R13, UR6, R0 ;  /* 0x000000060d0d7c24 */ /* 0x001fca000f8e0200 */
[----:B------:R-:W-:-:S13]  /*0080*/  ISETP.GE.AND P0, PT, R13, UR4, PT ;  /* 0x000000040d007c0c */ /* 0x000fda000bf06270 */
[----:B------:R-:W-:Y:S05]  /*0090*/  @P0 EXIT ;  /* 0x000000000000094d */ /* 0x000fea0003800000 */
[----:B------:R-:W0:Y:S01]  /*00a0*/  LDC R0, c[0x0][0x388] ;  /* 0x0000e200ff007b82 */ /* 0x000e220000000800 */
[----:B------:R-:W1:Y:S01]  /*00b0*/  LDCU.64 UR4, c[0x0][0x358] ;  /* 0x00006b00ff0477ac */ /* 0x000e620008000a00 */
[----:B------:R-:W-:Y:S01]  /*00c0*/  IMAD.MOV.U32 R5, RZ, RZ, -0x75bd8fc ;  /* 0xf8a42704ff057424 */ /* 0x000fe200078e00ff */
[----:B------:R-:W-:Y:S01]  /*00d0*/  ISETP.NE.AND P0, PT, R13, RZ, PT ;  /* 0x000000ff0d00720c */ /* 0x000fe20003f05270 */
[----:B------:R-:W-:Y:S01]  /*00e0*/  IMAD.MOV.U32 R8, RZ, RZ, -0x23270784 ;  /* 0xdcd8f87cff087424 */ /* 0x000fe200078e00ff */
[----:B------:R-:W-:Y:S03]  /*00f0*/  BSSY.RECONVERGENT B0, `(.L_x_46) ;  /* 0x00000dd000007945 */ /* 0x000fe60003800200 */
[----:B------:R-:W2:Y:S01]  /*0100*/  LDC.64 R6, c[0x0][0x380] ;  /* 0x0000e000ff067b82 */ /* 0x000ea20000000a00 */
[----:B0-----:R-:W-:-:S05]  /*0110*/  LOP3.LUT R0, R0, 0xaad26b49, RZ, 0x3c, !PT ;  /* 0xaad26b4900007812 */ /* 0x001fca00078e3cff */
[----:B------:R-:W-:Y:S02]  /*0120*/  IMAD R0, R0, 0x4182bed5, RZ ;  /* 0x4182bed500007824 */ /* 0x000fe400078e02ff */
[----:B--2---:R-:W-:-:S03]  /*0130*/  IMAD.WIDE R6, R13, 0x30, R6 ;  /* 0x000000300d067825 */ /* 0x004fc600078e0206 */
[C---:B------:R-:W-:Y:S01]  /*0140*/  LOP3.LUT R4, R0.reuse, 0x159a55e5, RZ, 0x3c, !PT ;  /* 0x159a55e500047812 */ /* 0x040fe200078e3cff */
[C---:B------:R-:W-:Y:S02]  /*0150*/  VIADD R2, R0.reuse, 0xd9f6dc18 ;  /* 0xd9f6dc1800027836 */ /* 0x040fe40000000000 */
[C---:B------:R-:W-:Y:S02]  /*0160*/  VIADD R3, R0.reuse, 0x75bcd15 ;  /* 0x075bcd1500037836 */ /* 0x040fe40000000000 */
[----:B-1----:R0:W-:Y:S01]  /*0170*/  STG.E.64 desc[UR4][R6.64+0x8], R4 ;  /* 0x0000080406007986 */ /* 0x0021e2000c101b04 */
[----:B------:R-:W-:-:S03]  /*0180*/  VIADD R9, R0, 0x583f19 ;  /* 0x00583f1900097836 */ /* 0x000fc60000000000 */
[----:B------:R0:W-:Y:S04]  /*0190*/  STG.E.64 desc[UR4][R6.64], R2 ;  /* 0x0000000206007986 */ /* 0x0001e8000c101b04 */
[----:B------:R0:W-:Y:S01]  /*01a0*/  STG.E.64 desc[UR4][R6.64+0x10], R8 ;  /* 0x0000100806007986 */ /* 0x0001e2000c101b04 */
[----:B------:R-:W-:Y:S05]  /*01b0*/  @!P0 BRA `(.L_x_47) ;  /* 0x0000000c00408947 */ /* 0x000fea0003800000 */
[----:B------:R-:W-:Y:S01]  /*01c0*/  SHF.R.S32.HI R0, RZ, 0x1f, R13 ;  /* 0x0000001fff007819 */ /* 0x000fe2000001140d */
[----:B------:R-:W-:-:S07]  /*01d0*/  IMAD.MOV.U32 R12, RZ, RZ, RZ ;  /* 0x000000ffff0c7224 */ /* 0x000fce00078e00ff */
.L_x_53:
[----:B0-----:R-:W-:Y:S01]  /*01e0*/  LOP3.LUT R2, R13, 0x3, RZ, 0xc0, !PT ;  /* 0x000000030d027812 */ /* 0x001fe200078ec0ff */
[----:B------:R-:W-:Y:S03]  /*01f0*/  BSSY.RECONVERGENT B1, `(.L_x_48) ;  /* 0x00000c6000017945 */ /* 0x000fe60003800200 */
[----:B------:R-:W-:-:S04]  /*0200*/  ISETP.NE.U32.AND P0, PT, R2, RZ, PT ;  /* 0x000000ff0200720c */ /* 0x000fc80003f05070 */
[----:B------:R-:W-:-:S13]  /*0210*/  ISETP.NE.AND.EX P0, PT, RZ, RZ, PT, P0 ;  /* 0x000000ffff00720c */ /* 0x000fda0003f05300 */
[----:B------:R-:W-:Y:S05]  /*0220*/  @!P0 BRA `(.L_x_49) ;  /* 0x0000000c00088947 */ /* 0x000fea0003800000 */
[----:B------:R-:W0:Y:S01]  /*0230*/  LDC.64 R8, c[0x4][RZ] ;  /* 0x01000000ff087b82 */ /* 0x000e220000000a00 */
[----:B------:R-:W-:Y:S02]  /*0240*/  IMAD.MOV.U32 R14, RZ, RZ, RZ ;  /* 0x000000ffff0e7224 */ /* 0x000fe400078e00ff */
[----:B0-----:R-:W-:-:S07]  /*0250*/  IMAD.WIDE.U32 R8, R12, 0xc80, R8 ;  /* 0x00000c800c087825 */ /* 0x001fce00078e0008 */
.L_x_52:
[----:B0-----:R-:W-:Y:S01]  /*0260*/  IMAD.MOV.U32 R15, RZ, RZ, RZ ;  /* 0x000000ffff0f7224 */ /* 0x001fe200078e00ff */
[----:B------:R-:W-:Y:S01]  /*0270*/  CS2R R2, SRZ ;  /* 0x0000000000027805 */ /* 0x000fe2000001ff00 */
[----:B------:R-:W-:Y:S01]  /*0280*/  IMAD.MOV.U32 R17, RZ, RZ, RZ ;  /* 0x000000ffff117224 */ /* 0x000fe200078e00ff */
[----:B------:R-:W-:-:S07]  /*0290*/  CS2R R4, SRZ ;  /* 0x0000000000047805 */ /* 0x000fce000001ff00 */
.L_x_51:
[----:B------:R-:W-:-:S05]  /*02a0*/  IMAD.WIDE.U32 R10, R17, 0x4, R6 ;  /* 0x00000004110a7825 */ /* 0x000fca00078e0006 */
[----:B------:R0:W5:Y:S01]  /*02b0*/  LDG.E R16, desc[UR4][R10.64+0x4] ;  /* 0x000004040a107981 */ /* 0x000162000c1e1900 */
[----:B------:R-:W-:-:S07]  /*02c0*/  IMAD.MOV.U32 R19, RZ, RZ, RZ ;  /* 0x000000ffff137224 */ /* 0x000fce00078e00ff */
.L_x_50:
[----:B-----5:R-:W-:Y:S01]  /*02d0*/  SHF.R.U32.HI R24, RZ, R19, R16 ;  /* 0x00000013ff187219 */ /* 0x020fe20000011610 */
[----:B0-----:R-:W-:-:S03]  /*02e0*/  IMAD.SHL.U32 R10, R17, 0x20, RZ ;  /* 0x00000020110a7824 */ /* 0x001fc600078e00ff */
[----:B------:R-:W-:Y:S01]  /*02f0*/  LOP3.LUT R11, R24, 0x1, RZ, 0xc0, !PT ;  /* 0x00000001180b7812 */ /* 0x000fe200078ec0ff */
[----:B------:R-:W-:-:S03]  /*0300*/  IMAD.IADD R10, R10, 0x1, R19 ;  /* 0x000000010a0a7824 */ /* 0x000fc600078e0213 */
[----:B------:R-:W-:Y:S01]  /*0310*/  ISETP.NE.U32.AND P0, PT, R11, 0x1, PT ;  /* 0x000000010b00780c */ /* 0x000fe20003f05070 */
[----:B------:R-:W-:-:S03]  /*0320*/  IMAD R11, R10, 0x5, RZ ;  /* 0x000000050a0b7824 */ /* 0x000fc600078e02ff */
[----:B------:R-:W-:Y:S01]  /*0330*/  R2P PR, R24, 0x7e ;  /* 0x0000007e18007804 */ /* 0x000fe20000000000 */
[----:B------:R-:W-:-:S08]  /*0340*/  IMAD.WIDE.U32 R10, R11, 0x4, R8 ;  /* 0x000000040b0a7825 */ /* 0x000fd000078e0008 */
[----:B------:R-:W2:Y:S04]  /*0350*/  @!P0 LDG.E R18, desc[UR4][R10.64] ;  /* 0x000000040a128981 */ /* 0x000ea8000c1e1900 */
[----:B------:R-:W3:Y:S04]  /*0360*/  @!P0 LDG.E R20, desc[UR4][R10.64+0x10] ;  /* 0x000010040a148981 */ /* 0x000ee8000c1e1900 */
[----:B------:R-:W4:Y:S04]  /*0370*/  @P1 LDG.E R22, desc[UR4][R10.64+0x14] ;  /* 0x000014040a161981 */ /* 0x000f28000c1e1900 */
[----:B------:R-:W4:Y:S04]  /*0380*/  @P2 LDG.E R26, desc[UR4][R10.64+0x28] ;  /* 0x000028040a1a2981 */ /* 0x000f28000c1e1900 */
[----:B------:R-:W4:Y:S04]  /*0390*/  @!P0 LDG.E R21, desc[UR4][R10.64+0x4] ;  /* 0x000004040a158981 */ /* 0x000f28000c1e1900 */
[----:B------:R-:W4:Y:S04]  /*03a0*/  @!P0 LDG.E R23, desc[UR4][R10.64+0xc] ;  /* 0x00000c040a178981 */ /* 0x000f28000c1e1900 */
[----:B------:R-:W4:Y:S04]  /*03b0*/  @P1 LDG.E R25, desc[UR4][R10.64+0x18] ;  /* 0x000018040a191981 */ /* 0x000f28000c1e1900 */
[----:B------:R-:W4:Y:S04]  /*03c0*/  @P3 LDG.E R28, desc[UR4][R10.64+0x3c] ;  /* 0x00003c040a1c3981 */ /* 0x000f28000c1e1900 */
[----:B------:R-:W4:Y:S01]  /*03d0*/  @P6 LDG.E R27, desc[UR4][R10.64+0x7c] ;  /* 0x00007c040a1b6981 */ /* 0x000f22000c1e1900 */
[----:B--2---:R-:W-:-:S03]  /*03e0*/  @!P0 LOP3.LUT R15, R15, R18, RZ, 0x3c, !PT ;  /* 0x000000120f0f8212 */ /* 0x004fc600078e3cff */
[----:B------:R-:W2:Y:S01]  /*03f0*/  @!P0 LDG.E R18, desc[UR4][R10.64+0x8] ;  /* 0x000008040a128981 */ /* 0x000ea2000c1e1900 */
[----:B---3--:R-:W-:-:S03]  /*0400*/  @!P0 LOP3.LUT R3, R3, R20, RZ, 0x3c, !PT ;  /* 0x0000001403038212 */ /* 0x008fc600078e3cff */
[----:B------:R-:W3:Y:S01]  /*0410*/  @P1 LDG.E R20, desc[UR4][R10.64+0x24] ;  /* 0x000024040a141981 */ /* 0x000ee2000c1e1900 */
[----:B----4-:R-:W-:-:S03]  /*0420*/  @P1 LOP3.LUT R15, R15, R22, RZ, 0x3c, !PT ;  /* 0x000000160f0f1212 */ /* 0x010fc600078e3cff */
[----:B------:R-:W4:Y:S01]  /*0430*/  @P2 LDG.E R22, desc[UR4][R10.64+0x38] ;  /* 0x000038040a162981 */ /* 0x000f22000c1e1900 */
[----:B------:R-:W-:-:S03]  /*0440*/  @P2 LOP3.LUT R15, R15, R26, RZ, 0x3c, !PT ;  /* 0x0000001a0f0f2212 */ /* 0x000fc600078e3cff */
[----:B------:R-:W4:Y:S01]  /*0450*/  @P4 LDG.E R26, desc[UR4][R10.64+0x50] ;  /* 0x000050040a1a4981 */ /* 0x000f22000c1e1900 */
[----:B------:R-:W-:-:S03]  /*0460*/  @!P0 LOP3.LUT R4, R4, R21, RZ, 0x3c, !PT ;  /* 0x0000001504048212 */ /* 0x000fc600078e3cff */
[----:B------:R-:W4:Y:S01]  /*0470*/  @P1 LDG.E R21, desc[UR4][R10.64+0x20] ;  /* 0x000020040a151981 */ /* 0x000f22000c1e1900 */
[----:B------:R-:W-:-:S03]  /*0480*/  @!P0 LOP3.LUT R2, R2, R23, RZ, 0x3c, !PT ;  /* 0x0000001702028212 */ /* 0x000fc600078e3cff */
[----:B------:R-:W4:Y:S01]  /*0490*/  @P2 LDG.E R23, desc[UR4][R10.64+0x2c] ;  /* 0x00002c040a172981 */ /* 0x000f22000c1e1900 */
[----:B------:R-:W-:-:S03]  /*04a0*/  @P1 LOP3.LUT R4, R4, R25, RZ, 0x3c, !PT ;  /* 0x0000001904041212 */ /* 0x000fc600078e3cff */
[----:B------:R-:W4:Y:S01]  /*04b0*/  @P2 LDG.E R25, desc[UR4][R10.64+0x34] ;  /* 0x000034040a192981 */ /* 0x000f22000c1e1900 */
[----:B--2---:R-:W-:-:S03]  /*04c0*/  @!P0 LOP3.LUT R5, R5, R18, RZ, 0x3c, !PT ;  /* 0x0000001205058212 */ /* 0x004fc600078e3cff */
[----:B------:R-:W2:Y:S01]  /*04d0*/  @P1 LDG.E R18, desc[UR4][R10.64+0x1c] ;  /* 0x00001c040a121981 */ /* 0x000ea2000c1e1900 */
[----:B---3--:R-:W-:-:S03]  /*04e0*/  @P1 LOP3.LUT R3, R3, R20, RZ, 0x3c, !PT ;  /* 0x0000001403031212 */ /* 0x008fc600078e3cff */
[----:B------:R-:W3:Y:S01]  /*04f0*/  @P2 LDG.E R20, desc[UR4][R10.64+0x30] ;  /* 0x000030040a142981 */ /* 0x000ee2000c1e1900 */
[----:B----4-:R-:W-:-:S03]  /*0500*/  @P2 LOP3.LUT R3, R3, R22, RZ, 0x3c, !PT ;  /* 0x0000001603032212 */ /* 0x010fc600078e3cff */
[----:B------:R-:W4:Y:S01]  /*0510*/  @P3 LDG.E R22, desc[UR4][R10.64+0x4c] ;  /* 0x00004c040a163981 */ /* 0x000f22000c1e1900 */
[----:B------:R-:W-:-:S04]  /*0520*/  @P3 LOP3.LUT R15, R15, R28, RZ, 0x3c, !PT ;  /* 0x0000001c0f0f3212 */ /* 0x000fc800078e3cff */
[----:B------:R-:W-:Y:S02]  /*0530*/  @P4 LOP3.LUT R15, R15, R26, RZ, 0x3c, !PT ;  /* 0x0000001a0f0f4212 */ /* 0x000fe400078e3cff */
[----:B------:R-:W-:Y:S01]  /*0540*/  @P1 LOP3.LUT R2, R2, R21, RZ, 0x3c, !PT ;  /* 0x0000001502021212 */ /* 0x000fe200078e3cff */
[----:B------:R-:W4:Y:S04]  /*0550*/  @P5 LDG.E R26, desc[UR4][R10.64+0x64] ;  /* 0x000064040a1a5981 */ /* 0x000f28000c1e1900 */
[----:B------:R-:W4:Y:S01]  /*0560*/  @P3 LDG.E R21, desc[UR4][R10.64+0x40] ;  /* 0x000040040a153981 */ /* 0x000f22000c1e1900 */
[----:B------:R-:W-:Y:S02]  /*0570*/  @P2 LOP3.LUT R4, R4, R23, RZ, 0x3c, !PT ;  /* 0x0000001704042212 */ /* 0x000fe400078e3cff */
[----:B------:R-:W-:Y:S01]  /*0580*/  @P2 LOP3.LUT R2, R2, R25, RZ, 0x3c, !PT ;  /* 0x0000001902022212 */ /* 0x000fe200078e3cff */
[----:B------:R-:W4:Y:S04]  /*0590*/  @P3 LDG.E R23, desc[UR4][R10.64+0x48] ;  /* 0x000048040a173981 */ /* 0x000f28000c1e1900 */
[----:B------:R-:W4:Y:S01]  /*05a0*/  @P4 LDG.E R25, desc[UR4][R10.64+0x54] ;  /* 0x000054040a194981 */ /* 0x000f22000c1e1900 */
[----:B--2---:R-:W-:-:S03]  /*05b0*/  @P1 LOP3.LUT R5, R5, R18, RZ, 0x3c, !PT ;  /* 0x0000001205051212 */ /* 0x004fc600078e3cff */
[----:B------:R-:W2:Y:S01]  /*05c0*/  @P3 LDG.E R18, desc[UR4][R10.64+0x44] ;  /* 0x000044040a123981 */ /* 0x000ea2000c1e1900 */
[----:B---3--:R-:W-:-:S03]  /*05d0*/  @P2 LOP3.LUT R5, R5, R20, RZ, 0x3c, !PT ;  /* 0x0000001405052212 */ /* 0x008fc600078e3cff */
[----:B------:R-:W3:Y:S01]  /*05e0*/  @P4 LDG.E R20, desc[UR4][R10.64+0x58] ;  /* 0x000058040a144981 */ /* 0x000ee2000c1e1900 */
[----:B----4-:R-:W-:-:S03]  /*05f0*/  @P3 LOP3.LUT R3, R3, R22, RZ, 0x3c, !PT ;  /* 0x0000001603033212 */ /* 0x010fc600078e3cff */
[----:B------:R-:W4:Y:S01]  /*0600*/  @P4 LDG.E R22, desc[UR4][R10.64+0x60] ;  /* 0x000060040a164981 */ /* 0x000f22000c1e1900 */
[----:B------:R-:W-:Y:S02]  /*0610*/  LOP3.LUT P0, RZ, R24, 0x80, RZ, 0xc0, !PT ;  /* 0x0000008018ff7812 */ /* 0x000fe4000780c0ff */
[----:B------:R-:W-:Y:S02]  /*0620*/  @P5 LOP3.LUT R15, R15, R26, RZ, 0x3c, !PT ;  /* 0x0000001a0f0f5212 */ /* 0x000fe400078e3cff */
[----:B------:R-:W4:Y:S01]  /*0630*/  @P6 LDG.E R26, desc[UR4][R10.64+0x78] ;  /* 0x000078040a1a6981 */ /* 0x000f22000c1e1900 */
[----:B------:R-:W-:-:S03]  /*0640*/  @P3 LOP3.LUT R4, R4, R21, RZ, 0x3c, !PT ;  /* 0x0000001504043212 */ /* 0x000fc600078e3cff */
[----:B------:R-:W4:Y:S01]  /*0650*/  @P4 LDG.E R21, desc[UR4][R10.64+0x5c] ;  /* 0x00005c040a154981 */ /* 0x000f22000c1e1900 */
[----:B------:R-:W-:-:S03]  /*0660*/  @P3 LOP3.LUT R2, R2, R23, RZ, 0x3c, !PT ;  /* 0x0000001702023212 */ /* 0x000fc600078e3cff */
[----:B------:R-:W4:Y:S01]  /*0670*/  @P5 LDG.E R23, desc[UR4][R10.64+0x68] ;  /* 0x000068040a175981 */ /* 0x000f22000c1e1900 */
[----:B------:R-:W-:-:S03]  /*0680*/  @P4 LOP3.LUT R4, R4, R25, RZ, 0x3c, !PT ;  /* 0x0000001904044212 */ /* 0x000fc600078e3cff */
[----:B------:R-:W4:Y:S01]  /*0690*/  @P5 LDG.E R25, desc[UR4][R10.64+0x70] ;  /* 0x000070040a195981 */ /* 0x000f22000c1e1900 */
[----:B--2---:R-:W-:-:S03]  /*06a0*/  @P3 LOP3.LUT R5, R5, R18, RZ, 0x3c, !PT ;  /* 0x0000001205053212 */ /* 0x004fc600078e3cff */
[----:B------:R-:W2:Y:S01]  /*06b0*/  @P5 LDG.E R18, desc[UR4][R10.64+0x6c] ;  /* 0x00006c040a125981 */ /* 0x000ea2000c1e1900 */
[----:B---3--:R-:W-:-:S03]  /*06c0*/  @P4 LOP3.LUT R5, R5, R20, RZ, 0x3c, !PT ;  /* 0x0000001405054212 */ /* 0x008fc600078e3cff */
[----:B------:R-:W3:Y:S01]  /*06d0*/  @P5 LDG.E R20, desc[UR4][R10.64+0x74] ;  /* 0x000074040a145981 */ /* 0x000ee2000c1e1900 */
[----:B----4-:R-:W-:-:S03]  /*06e0*/  @P4 LOP3.LUT R3, R3, R22, RZ, 0x3c, !PT ;  /* 0x0000001603034212 */ /* 0x010fc600078e3cff */
[----:B------:R-:W4:Y:S01]  /*06f0*/  @P0 LDG.E R22, desc[UR4][R10.64+0x8c] ;  /* 0x00008c040a160981 */ /* 0x000f22000c1e1900 */
[----:B------:R-:W-:-:S03]  /*0700*/  @P6 LOP3.LUT R15, R15, R26, RZ, 0x3c, !PT ;  /* 0x0000001a0f0f6212 */ /* 0x000fc600078e3cff */
        /* <DEDUP_REMOVED lines=13> */
[----:B------:R-:W-:Y:S02]  /*07e0*/  @P6 LOP3.LUT R4, R4, R27, RZ, 0x3c, !PT ;  /* 0x0000001b04046212 */ /* 0x000fe400078e3cff */
[----:B------:R-:W-:Y:S02]  /*07f0*/  @P6 LOP3.LUT R2, R2, R21, RZ, 0x3c, !PT ;  /* 0x0000001502026212 */ /* 0x000fe400078e3cff */
[----:B------:R-:W-:Y:S02]  /*0800*/  @P0 LOP3.LUT R4, R4, R23, RZ, 0x3c, !PT ;  /* 0x0000001704040212 */ /* 0x000fe400078e3cff */
[----:B------:R-:W-:Y:S02]  /*0810*/  @P0 LOP3.LUT R2, R2, R25, RZ, 0x3c, !PT ;  /* 0x0000001902020212 */ /* 0x000fe400078e3cff */
[----:B--2---:R-:W-:Y:S02]  /*0820*/  @P6 LOP3.LUT R5, R5, R18, RZ, 0x3c, !PT ;  /* 0x0000001205056212 */ /* 0x004fe400078e3cff */
[----:B---3--:R-:W-:-:S02]  /*0830*/  @P6 LOP3.LUT R3, R3, R20, RZ, 0x3c, !PT ;  /* 0x0000001403036212 */ /* 0x008fc400078e3cff */
[----:B----4-:R-:W-:Y:S02]  /*0840*/  @P0 LOP3.LUT R5, R5, R22, RZ, 0x3c, !PT ;  /* 0x0000001605050212 */ /* 0x010fe400078e3cff */
[----:B------:R-:W-:Y:S02]  /*0850*/  @P0 LOP3.LUT R3, R3, R26, RZ, 0x3c, !PT ;  /* 0x0000001a03030212 */ /* 0x000fe400078e3cff */
[----:B------:R-:W-:-:S13]  /*0860*/  R2P PR, R24.B1, 0x7f ;  /* 0x0000007f18007804 */ /* 0x000fda0000001000 */
[----:B------:R-:W2:Y:S04]  /*0870*/  @P0 LDG.E R18, desc[UR4][R10.64+0xa0] ;  /* 0x0000a0040a120981 */ /* 0x000ea8000c1e1900 */
[----:B------:R-:W3:Y:S04]  /*0880*/  @P1 LDG.E R22, desc[UR4][R10.64+0xb4] ;  /* 0x0000b4040a161981 */ /* 0x000ee8000c1e1900 */
[----:B------:R-:W4:Y:S04]  /*0890*/  @P2 LDG.E R26, desc[UR4][R10.64+0xc8] ;  /* 0x0000c8040a1a2981 */ /* 0x000f28000c1e1900 */
[----:B------:R-:W4:Y:S04]  /*08a0*/  @P3 LDG.E R28, desc[UR4][R10.64+0xdc] ;  /* 0x0000dc040a1c3981 */ /* 0x000f28000c1e1900 */
[----:B------:R-:W4:Y:S04]  /*08b0*/  @P0 LDG.E R23, desc[UR4][R10.64+0xa4] ;  /* 0x0000a4040a170981 */ /* 0x000f28000c1e1900 */
[----:B------:R-:W4:Y:S04]  /*08c0*/  @P0 LDG.E R20, desc[UR4][R10.64+0xa8] ;  /* 0x0000a8040a140981 */ /* 0x000f28000c1e1900 */
[----:B------:R-:W4:Y:S04]  /*08d0*/  @P4 LDG.E R25, desc[UR4][R10.64+0xf0] ;  /* 0x0000f0040a194981 */ /* 0x000f28000c1e1900 */
        /* <DEDUP_REMOVED lines=21> */
[----:B------:R-:W-:Y:S02]  /*0a30*/  LOP3.LUT P0, RZ, R24, 0x8000, RZ, 0xc0, !PT ;  /* 0x0000800018ff7812 */ /* 0x000fe4000780c0ff */
[----:B----4-:R-:W-:Y:S01]  /*0a40*/  @P5 LOP3.LUT R15, R15, R26, RZ, 0x3c, !PT ;  /* 0x0000001a0f0f5212 */ /* 0x010fe200078e3cff */
[----:B------:R-:W4:Y:S04]  /*0a50*/  @P3 LDG.E R24, desc[UR4][R10.64+0xe4] ;  /* 0x0000e4040a183981 */ /* 0x000f28000c1e1900 */
[----:B------:R-:W2:Y:S01]  /*0a60*/  @P6 LDG.E R26, desc[UR4][R10.64+0x118] ;  /* 0x000118040a1a6981 */ /* 0x000ea2000c1e1900 */
        /* <DEDUP_REMOVED lines=8> */
[----:B---3--:R-:W-:-:S03]  /*0af0*/  @P2 LOP3.LUT R3, R3, R22, RZ, 0x3c, !PT ;  /* 0x0000001603032212 */ /* 0x008fc600078e3cff */
[----:B------:R-:W3:Y:S01]  /*0b00*/  @P4 LDG.E R22, desc[UR4][R10.64+0x100] ;  /* 0x000100040a164981 */ /* 0x000ee2000c1e1900 */
[----:B--2---:R-:W-:-:S03]  /*0b10*/  @P6 LOP3.LUT R15, R15, R26, RZ, 0x3c, !PT ;  /* 0x0000001a0f0f6212 */ /* 0x004fc600078e3cff */
[----:B------:R-:W2:Y:S01]  /*0b20*/  @P0 LDG.E R26, desc[UR4][R10.64+0x12c] ;  /* 0x00012c040a1a0981 */ /* 0x000ea2000c1e1900 */
[----:B----4-:R-:W-:-:S03]  /*0b30*/  @P2 LOP3.LUT R2, R2, R23, RZ, 0x3c, !PT ;  /* 0x0000001702022212 */ /* 0x010fc600078e3cff */
[----:B------:R-:W4:Y:S01]  /*0b40*/  @P4 LDG.E R23, desc[UR4][R10.64+0xfc] ;  /* 0x0000fc040a174981 */ /* 0x000f22000c1e1900 */
[----:B------:R-:W-:-:S03]  /*0b50*/  @P2 LOP3.LUT R5, R5, R20, RZ, 0x3c, !PT ;  /* 0x0000001405052212 */ /* 0x000fc600078e3cff */
[----:B------:R-:W4:Y:S01]  /*0b60*/  @P4 LDG.E R20, desc[UR4][R10.64+0xf8] ;  /* 0x0000f8040a144981 */ /* 0x000f22000c1e1900 */
[----:B------:R-:W-:Y:S02]  /*0b70*/  @P3 LOP3.LUT R2, R2, R27, RZ, 0x3c, !PT ;  /* 0x0000001b02023212 */ /* 0x000fe400078e3cff */
[----:B------:R-:W-:Y:S01]  /*0b80*/  @P3 LOP3.LUT R4, R4, R25, RZ, 0x3c, !PT ;  /* 0x0000001904043212 */ /* 0x000fe200078e3cff */
[----:B------:R-:W4:Y:S01]  /*0b90*/  @P5 LDG.E R27, desc[UR4][R10.64+0x110] ;  /* 0x000110040a1b5981 */ /* 0x000f22000c1e1900 */
[----:B------:R-:W-:-:S03]  /*0ba0*/  @P3 LOP3.LUT R5, R5, R24, RZ, 0x3c, !PT ;  /* 0x0000001805053212 */ /* 0x000fc600078e3cff */
[----:B------:R-:W4:Y:S04]  /*0bb0*/  @P5 LDG.E R25, desc[UR4][R10.64+0x108] ;  /* 0x000108040a195981 */ /* 0x000f28000c1e1900 */
        /* <DEDUP_REMOVED lines=19> */
[----:B------:R-:W-:-:S05]  /*0cf0*/  VIADD R19, R19, 0x10 ;  /* 0x0000001013137836 */ /* 0x000fca0000000000 */
[----:B------:R-:W-:Y:S02]  /*0d00*/  ISETP.NE.AND P1, PT, R19, 0x20, PT ;  /* 0x000000201300780c */ /* 0x000fe40003f25270 */
[----:B------:R-:W-:Y:S02]  /*0d10*/  @P5 LOP3.LUT R3, R3, R18, RZ, 0x3c, !PT ;  /* 0x0000001203035212 */ /* 0x000fe400078e3cff */
[----:B------:R-:W-:Y:S02]  /*0d20*/  @P6 LOP3.LUT R4, R4, R21, RZ, 0x3c, !PT ;  /* 0x0000001504046212 */ /* 0x000fe400078e3cff */
[----:B---3--:R-:W-:-:S04]  /*0d30*/  @P6 LOP3.LUT R3, R3, R22, RZ, 0x3c, !PT ;  /* 0x0000001603036212 */ /* 0x008fc800078e3cff */
[----:B--2---:R-:W-:Y:S02]  /*0d40*/  @P0 LOP3.LUT R3, R3, R26, RZ, 0x3c, !PT ;  /* 0x0000001a03030212 */ /* 0x004fe400078e3cff */
[----:B----4-:R-:W-:Y:S02]  /*0d50*/  @P6 LOP3.LUT R2, R2, R23, RZ, 0x3c, !PT ;  /* 0x0000001702026212 */ /* 0x010fe400078e3cff */
[----:B------:R-:W-:Y:S02]  /*0d60*/  @P6 LOP3.LUT R5, R5, R20, RZ, 0x3c, !PT ;  /* 0x0000001405056212 */ /* 0x000fe400078e3cff */
[----:B------:R-:W-:Y:S02]  /*0d70*/  @P0 LOP3.LUT R2, R2, R27, RZ, 0x3c, !PT ;  /* 0x0000001b02020212 */ /* 0x000fe400078e3cff */
[----:B------:R-:W-:Y:S02]  /*0d80*/  @P0 LOP3.LUT R4, R4, R25, RZ, 0x3c, !PT ;  /* 0x0000001904040212 */ /* 0x000fe400078e3cff */
[----:B------:R-:W-:Y:S01]  /*0d90*/  @P0 LOP3.LUT R5, R5, R24, RZ, 0x3c, !PT ;  /* 0x0000001805050212 */ /* 0x000fe200078e3cff */
[----:B------:R-:W-:Y:S06]  /*0da0*/  @P1 BRA `(.L_x_50) ;  /* 0xfffffff400481947 */ /* 0x000fec000383ffff */
[----:B------:R-:W-:-:S05]  /*0db0*/  VIADD R17, R17, 0x1 ;  /* 0x0000000111117836 */ /* 0x000fca0000000000 */
[----:B------:R-:W-:-:S13]  /*0dc0*/  ISETP.NE.AND P0, PT, R17, 0x5, PT ;  /* 0x000000051100780c */ /* 0x000fda0003f05270 */
[----:B------:R-:W-:Y:S05]  /*0dd0*/  @P0 BRA `(.L_x_51) ;  /* 0xfffffff400300947 */ /* 0x000fea000383ffff */
[----:B------:R0:W-:Y:S01]  /*0de0*/  STG.E.64 desc[UR4][R6.64+0x8], R4 ;  /* 0x0000080406007986 */ /* 0x0001e2000c101b04 */
[----:B------:R-:W-:Y:S01]  /*0df0*/  VIADD R14, R14, 0x1 ;  /* 0x000000010e0e7836 */ /* 0x000fe20000000000 */
[----:B------:R-:W-:Y:S02]  /*0e00*/  LOP3.LUT R11, R13, 0x3, RZ, 0xc0, !PT ;  /* 0x000000030d0b7812 */ /* 0x000fe400078ec0ff */
[----:B------:R0:W-:Y:S02]  /*0e10*/  STG.E.64 desc[UR4][R6.64+0x10], R2 ;  /* 0x0000100206007986 */ /* 0x0001e4000c101b04 */
[----:B------:R-:W-:Y:S02]  /*0e20*/  ISETP.GE.U32.AND P0, PT, R14, R11, PT ;  /* 0x0000000b0e00720c */ /* 0x000fe40003f06070 */
[----:B------:R0:W-:Y:S11]  /*0e30*/  STG.E desc[UR4][R6.64+0x4], R15 ;  /* 0x0000040f06007986 */ /* 0x0001f6000c101904 */
[----:B------:R-:W-:Y:S05]  /*0e40*/  @!P0 BRA `(.L_x_52) ;  /* 0xfffffff400048947 */ /* 0x000fea000383ffff */
.L_x_49:
[----:B------:R-:W-:Y:S05]  /*0e50*/  BSYNC.RECONVERGENT B1 ;  /* 0x0000000000017941 */ /* 0x000fea0003800200 */
.L_x_48:
[C---:B------:R-:W-:Y:S01]  /*0e60*/  ISETP.GT.U32.AND P0, PT, R13.reuse, 0x3, PT ;  /* 0x000000030d00780c */ /* 0x040fe20003f04070 */
[----:B------:R-:W-:Y:S01]  /*0e70*/  VIADD R12, R12, 0x1 ;  /* 0x000000010c0c7836 */ /* 0x000fe20000000000 */
[--C-:B------:R-:W-:Y:S02]  /*0e80*/  SHF.R.U64 R13, R13, 0x2, R0.reuse ;  /* 0x000000020d0d7819 */ /* 0x100fe40000001200 */
[----:B------:R-:W-:Y:S02]  /*0e90*/  ISETP.GT.U32.AND.EX P0, PT, R0, RZ, PT, P0 ;  /* 0x000000ff0000720c */ /* 0x000fe40003f04100 */
[----:B------:R-:W-:-:S11]  /*0ea0*/  SHF.R.U32.HI R0, RZ, 0x2, R0 ;  /* 0x00000002ff007819 */ /* 0x000fd60000011600 */
[----:B------:R-:W-:Y:S05]  /*0eb0*/  @P0 BRA `(.L_x_53) ;  /* 0xfffffff000c80947 */ /* 0x000fea000383ffff */
.L_x_47:
[----:B------:R-:W-:Y:S05]  /*0ec0*/  BSYNC.RECONVERGENT B0 ;  /* 0x0000000000007941 */ /* 0x000fea0003800200 */
.L_x_46:
[----:B------:R-:W-:Y:S04]  /*0ed0*/  STG.E.64 desc[UR4][R6.64+0x18], RZ ;  /* 0x000018ff06007986 */ /* 0x000fe8000c101b04 */
[----:B------:R-:W-:Y:S04]  /*0ee0*/  STG.E desc[UR4][R6.64+0x20], RZ ;  /* 0x000020ff06007986 */ /* 0x000fe8000c101904 */
[----:B------:R-:W-:Y:S01]  /*0ef0*/  STG.E.64 desc[UR4][R6.64+0x28], RZ ;  /* 0x000028ff06007986 */ /* 0x000fe2000c101b04 */
[----:B------:R-:W-:Y:S05]  /*0f00*/  EXIT ;  /* 0x000000000000794d */ /* 0x000fea0003800000 */
.L_x_54:
        /* <DEDUP_REMOVED lines=15> */
.L_x_57:


//--------------------- .nv.global.init           --------------------------
	.section	.nv.global.init,"aw",@progbits
	.align	4
.nv.global.init:
	.type		mrg32k3aM1SubSeq,@object
	.size		mrg32k3aM1SubSeq,(mrg32k3aM2SubSeq - mrg32k3aM1SubSeq)
mrg32k3aM1SubSeq:
        /* <DEDUP_REMOVED lines=126> */
	.type		mrg32k3aM2SubSeq,@object
	.size		mrg32k3aM2SubSeq,(mrg32k3aM1 - mrg32k3aM2SubSeq)
mrg32k3aM2SubSeq:
        /* <DEDUP_REMOVED lines=126> */
	.type		mrg32k3aM1,@object
	.size		mrg32k3aM1,(mrg32k3aM1Seq - mrg32k3aM1)
mrg32k3aM1:
        /* <DEDUP_REMOVED lines=144> */
	.type		mrg32k3aM1Seq,@object
	.size		mrg32k3aM1Seq,(mrg32k3aM2 - mrg32k3aM1Seq)
mrg32k3aM1Seq:
        /* <DEDUP_REMOVED lines=144> */
	.type		mrg32k3aM2,@object
	.size		mrg32k3aM2,(mrg32k3aM2Seq - mrg32k3aM2)
mrg32k3aM2:
        /* <DEDUP_REMOVED lines=144> */
	.type		mrg32k3aM2Seq,@object
	.size		mrg32k3aM2Seq,(precalc_xorwow_matrix - mrg32k3aM2Seq)
mrg32k3aM2Seq:
        /* <DEDUP_REMOVED lines=144> */
	.type		precalc_xorwow_matrix,@object
	.size		precalc_xorwow_matrix,(precalc_xorwow_offset_matrix - precalc_xorwow_matrix)
precalc_xorwow_matrix:
        /* <DEDUP_REMOVED lines=6400> */
	.type		precalc_xorwow_offset_matrix,@object
	.size		precalc_xorwow_offset_matrix,(.L_1 - precalc_xorwow_offset_matrix)
precalc_xorwow_offset_matrix:
        /* <DEDUP_REMOVED lines=6400> */
.L_1:


//--------------------- .nv.shared.reserved.0     --------------------------
	.section	.nv.shared.reserved.0,"aw",@nobits
	.weak		__nv_reservedSMEM_offset_0_alias
	.size		__nv_reservedSMEM_offset_0_alias, 0, 64
	.other		__nv_reservedSMEM_offset_0_alias,@"STO_CUDA_RESERVED_SHARED STV_DEFAULT"
__nv_reservedSMEM_offset_0_alias:
	.zero		0
	.zero		64


//--------------------- .nv.constant0.biome_step  --------------------------
	.section	.nv.constant0.biome_step,"a",@progbits
	.sectionflags	@""
	.align	4
.nv.constant0.biome_step:
	.zero		944


//--------------------- .nv.constant0.setup_rand  --------------------------
	.section	.nv.constant0.setup_rand,"a",@progbits
	.sectionflags	@""
	.align	4
.nv.constant0.setup_rand:
	.zero		916


//--------------------- SYMBOLS --------------------------

	.type		.nv.reservedSmem.offset0,@object
	.size		.nv.reservedSmem.offset0,0x4
